//
// Generated by NVIDIA NVVM Compiler
//
// Compiler Build ID: CL-36424714
// Cuda compilation tools, release 13.0, V13.0.88
// Based on NVVM 20.0.0
//

.version 9.0
.target sm_100
.address_size 64

	// .globl	di_batch_from_precomputed_f32
// _ZZN34_INTERNAL_ac1208ab_4_k_cu_ec9da2fa16block_reduce_sumEfE9warp_sums has been demoted

.visible .entry di_batch_from_precomputed_f32(
	.param .u64 .ptr .align 1 di_batch_from_precomputed_f32_param_0,
	.param .u64 .ptr .align 1 di_batch_from_precomputed_f32_param_1,
	.param .u64 .ptr .align 1 di_batch_from_precomputed_f32_param_2,
	.param .u64 .ptr .align 1 di_batch_from_precomputed_f32_param_3,
	.param .u64 .ptr .align 1 di_batch_from_precomputed_f32_param_4,
	.param .u32 di_batch_from_precomputed_f32_param_5,
	.param .u32 di_batch_from_precomputed_f32_param_6,
	.param .u32 di_batch_from_precomputed_f32_param_7,
	.param .u64 .ptr .align 1 di_batch_from_precomputed_f32_param_8,
	.param .u64 .ptr .align 1 di_batch_from_precomputed_f32_param_9
)
{
	.reg .pred 	%p<64>;
	.reg .b32 	%r<127>;
	.reg .b32 	%f<163>;
	.reg .b64 	%rd<71>;
	.reg .b64 	%fd<63>;
	// demoted variable
	.shared .align 4 .b8 _ZZN34_INTERNAL_ac1208ab_4_k_cu_ec9da2fa16block_reduce_sumEfE9warp_sums[128];
	ld.param.u64 	%rd28, [di_batch_from_precomputed_f32_param_0];
	ld.param.u64 	%rd29, [di_batch_from_precomputed_f32_param_1];
	ld.param.u64 	%rd32, [di_batch_from_precomputed_f32_param_2];
	ld.param.u64 	%rd30, [di_batch_from_precomputed_f32_param_3];
	ld.param.u64 	%rd31, [di_batch_from_precomputed_f32_param_4];
	ld.param.u32 	%r36, [di_batch_from_precomputed_f32_param_5];
	ld.param.u32 	%r37, [di_batch_from_precomputed_f32_param_6];
	ld.param.u32 	%r38, [di_batch_from_precomputed_f32_param_7];
	ld.param.u64 	%rd33, [di_batch_from_precomputed_f32_param_8];
	ld.param.u64 	%rd34, [di_batch_from_precomputed_f32_param_9];
	cvta.to.global.u64 	%rd1, %rd32;
	cvta.to.global.u64 	%rd2, %rd29;
	cvta.to.global.u64 	%rd3, %rd28;
	cvta.to.global.u64 	%rd4, %rd34;
	cvta.to.global.u64 	%rd5, %rd33;
	mov.u32 	%r1, %ctaid.x;
	setp.ge.s32 	%p1, %r1, %r38;
	@%p1 bra 	$L__BB0_45;
	cvta.to.global.u64 	%rd35, %rd30;
	cvta.to.global.u64 	%rd36, %rd31;
	mul.wide.u32 	%rd37, %r1, 4;
	add.s64 	%rd38, %rd35, %rd37;
	ld.global.nc.u32 	%r2, [%rd38];
	add.s64 	%rd39, %rd36, %rd37;
	ld.global.nc.u32 	%r3, [%rd39];
	setp.lt.s32 	%p2, %r2, 1;
	setp.lt.s32 	%p3, %r3, 0;
	setp.ge.s32 	%p4, %r3, %r36;
	or.pred  	%p5, %p3, %p4;
	or.pred  	%p7, %p2, %p5;
	@%p7 bra 	$L__BB0_45;
	mul.lo.s32 	%r4, %r36, %r1;
	mov.u32 	%r5, %tid.x;
	setp.ge.s32 	%p8, %r5, %r36;
	@%p8 bra 	$L__BB0_5;
	mov.u32 	%r6, %ntid.x;
	mov.u32 	%r119, %r5;
$L__BB0_4:
	add.s32 	%r39, %r119, %r4;
	mul.wide.s32 	%rd40, %r39, 4;
	add.s64 	%rd41, %rd5, %rd40;
	mov.b32 	%r40, 2143289344;
	st.global.u32 	[%rd41], %r40;
	add.s64 	%rd42, %rd4, %rd40;
	st.global.u32 	[%rd42], %r40;
	add.s32 	%r119, %r119, %r6;
	setp.lt.s32 	%p9, %r119, %r36;
	@%p9 bra 	$L__BB0_4;
$L__BB0_5:
	bar.sync 	0;
	add.s32 	%r9, %r2, %r37;
	setp.gt.s32 	%p10, %r9, %r36;
	@%p10 bra 	$L__BB0_45;
	add.s32 	%r41, %r5, %r37;
	add.s32 	%r120, %r41, 1;
	setp.ge.s32 	%p11, %r120, %r9;
	mov.f32 	%f150, 0f00000000;
	mov.f32 	%f151, %f150;
	mov.f32 	%f152, %f150;
	@%p11 bra 	$L__BB0_9;
	mov.f32 	%f152, 0f00000000;
	mov.u32 	%r11, %ntid.x;
	mov.f32 	%f151, %f152;
	mov.f32 	%f150, %f152;
$L__BB0_8:
	mul.wide.s32 	%rd43, %r120, 4;
	add.s64 	%rd44, %rd3, %rd43;
	ld.global.nc.f32 	%f38, [%rd44];
	add.f32 	%f150, %f150, %f38;
	add.s64 	%rd45, %rd2, %rd43;
	ld.global.nc.f32 	%f39, [%rd45];
	add.f32 	%f151, %f151, %f39;
	add.s64 	%rd46, %rd1, %rd43;
	ld.global.nc.f32 	%f40, [%rd46];
	add.f32 	%f152, %f152, %f40;
	add.s32 	%r120, %r120, %r11;
	setp.lt.s32 	%p12, %r120, %r9;
	@%p12 bra 	$L__BB0_8;
$L__BB0_9:
	and.b32  	%r14, %r5, 31;
	mov.b32 	%r42, %f150;
	shfl.sync.down.b32	%r43|%p13, %r42, 16, 31, -1;
	mov.b32 	%f41, %r43;
	add.f32 	%f42, %f150, %f41;
	mov.b32 	%r44, %f42;
	shfl.sync.down.b32	%r45|%p14, %r44, 8, 31, -1;
	mov.b32 	%f43, %r45;
	add.f32 	%f44, %f42, %f43;
	mov.b32 	%r46, %f44;
	shfl.sync.down.b32	%r47|%p15, %r46, 4, 31, -1;
	mov.b32 	%f45, %r47;
	add.f32 	%f46, %f44, %f45;
	mov.b32 	%r48, %f46;
	shfl.sync.down.b32	%r49|%p16, %r48, 2, 31, -1;
	mov.b32 	%f47, %r49;
	add.f32 	%f48, %f46, %f47;
	mov.b32 	%r50, %f48;
	shfl.sync.down.b32	%r51|%p17, %r50, 1, 31, -1;
	mov.b32 	%f49, %r51;
	add.f32 	%f10, %f48, %f49;
	setp.ne.s32 	%p18, %r14, 0;
	shr.u32 	%r52, %r5, 3;
	mov.u32 	%r53, _ZZN34_INTERNAL_ac1208ab_4_k_cu_ec9da2fa16block_reduce_sumEfE9warp_sums;
	add.s32 	%r15, %r53, %r52;
	@%p18 bra 	$L__BB0_11;
	st.shared.f32 	[%r15], %f10;
$L__BB0_11:
	bar.sync 	0;
	setp.gt.u32 	%p19, %r5, 31;
	shl.b32 	%r54, %r14, 2;
	add.s32 	%r16, %r53, %r54;
	mov.f32 	%f154, 0f00000000;
	@%p19 bra 	$L__BB0_15;
	mov.u32 	%r56, %ntid.x;
	add.s32 	%r57, %r56, 31;
	shr.u32 	%r58, %r57, 5;
	setp.ge.u32 	%p20, %r14, %r58;
	mov.f32 	%f153, 0f00000000;
	@%p20 bra 	$L__BB0_14;
	ld.shared.f32 	%f153, [%r16];
$L__BB0_14:
	mov.b32 	%r59, %f153;
	shfl.sync.down.b32	%r60|%p21, %r59, 16, 31, -1;
	mov.b32 	%f52, %r60;
	add.f32 	%f53, %f153, %f52;
	mov.b32 	%r61, %f53;
	shfl.sync.down.b32	%r62|%p22, %r61, 8, 31, -1;
	mov.b32 	%f54, %r62;
	add.f32 	%f55, %f53, %f54;
	mov.b32 	%r63, %f55;
	shfl.sync.down.b32	%r64|%p23, %r63, 4, 31, -1;
	mov.b32 	%f56, %r64;
	add.f32 	%f57, %f55, %f56;
	mov.b32 	%r65, %f57;
	shfl.sync.down.b32	%r66|%p24, %r65, 2, 31, -1;
	mov.b32 	%f58, %r66;
	add.f32 	%f59, %f57, %f58;
	mov.b32 	%r67, %f59;
	shfl.sync.down.b32	%r68|%p25, %r67, 1, 31, -1;
	mov.b32 	%f60, %r68;
	add.f32 	%f154, %f59, %f60;
$L__BB0_15:
	setp.ne.s32 	%p26, %r14, 0;
	mov.b32 	%r69, %f151;
	shfl.sync.down.b32	%r70|%p27, %r69, 16, 31, -1;
	mov.b32 	%f61, %r70;
	add.f32 	%f62, %f151, %f61;
	mov.b32 	%r71, %f62;
	shfl.sync.down.b32	%r72|%p28, %r71, 8, 31, -1;
	mov.b32 	%f63, %r72;
	add.f32 	%f64, %f62, %f63;
	mov.b32 	%r73, %f64;
	shfl.sync.down.b32	%r74|%p29, %r73, 4, 31, -1;
	mov.b32 	%f65, %r74;
	add.f32 	%f66, %f64, %f65;
	mov.b32 	%r75, %f66;
	shfl.sync.down.b32	%r76|%p30, %r75, 2, 31, -1;
	mov.b32 	%f67, %r76;
	add.f32 	%f68, %f66, %f67;
	mov.b32 	%r77, %f68;
	shfl.sync.down.b32	%r78|%p31, %r77, 1, 31, -1;
	mov.b32 	%f69, %r78;
	add.f32 	%f15, %f68, %f69;
	@%p26 bra 	$L__BB0_17;
	st.shared.f32 	[%r15], %f15;
$L__BB0_17:
	setp.gt.u32 	%p32, %r5, 31;
	bar.sync 	0;
	mov.f32 	%f156, 0f00000000;
	@%p32 bra 	$L__BB0_21;
	mov.u32 	%r79, %ntid.x;
	add.s32 	%r80, %r79, 31;
	shr.u32 	%r81, %r80, 5;
	setp.ge.u32 	%p33, %r14, %r81;
	mov.f32 	%f155, 0f00000000;
	@%p33 bra 	$L__BB0_20;
	ld.shared.f32 	%f155, [%r16];
$L__BB0_20:
	mov.b32 	%r82, %f155;
	shfl.sync.down.b32	%r83|%p34, %r82, 16, 31, -1;
	mov.b32 	%f72, %r83;
	add.f32 	%f73, %f155, %f72;
	mov.b32 	%r84, %f73;
	shfl.sync.down.b32	%r85|%p35, %r84, 8, 31, -1;
	mov.b32 	%f74, %r85;
	add.f32 	%f75, %f73, %f74;
	mov.b32 	%r86, %f75;
	shfl.sync.down.b32	%r87|%p36, %r86, 4, 31, -1;
	mov.b32 	%f76, %r87;
	add.f32 	%f77, %f75, %f76;
	mov.b32 	%r88, %f77;
	shfl.sync.down.b32	%r89|%p37, %r88, 2, 31, -1;
	mov.b32 	%f78, %r89;
	add.f32 	%f79, %f77, %f78;
	mov.b32 	%r90, %f79;
	shfl.sync.down.b32	%r91|%p38, %r90, 1, 31, -1;
	mov.b32 	%f80, %r91;
	add.f32 	%f156, %f79, %f80;
$L__BB0_21:
	setp.ne.s32 	%p39, %r14, 0;
	mov.b32 	%r92, %f152;
	shfl.sync.down.b32	%r93|%p40, %r92, 16, 31, -1;
	mov.b32 	%f81, %r93;
	add.f32 	%f82, %f152, %f81;
	mov.b32 	%r94, %f82;
	shfl.sync.down.b32	%r95|%p41, %r94, 8, 31, -1;
	mov.b32 	%f83, %r95;
	add.f32 	%f84, %f82, %f83;
	mov.b32 	%r96, %f84;
	shfl.sync.down.b32	%r97|%p42, %r96, 4, 31, -1;
	mov.b32 	%f85, %r97;
	add.f32 	%f86, %f84, %f85;
	mov.b32 	%r98, %f86;
	shfl.sync.down.b32	%r99|%p43, %r98, 2, 31, -1;
	mov.b32 	%f87, %r99;
	add.f32 	%f88, %f86, %f87;
	mov.b32 	%r100, %f88;
	shfl.sync.down.b32	%r101|%p44, %r100, 1, 31, -1;
	mov.b32 	%f89, %r101;
	add.f32 	%f20, %f88, %f89;
	@%p39 bra 	$L__BB0_23;
	st.shared.f32 	[%r15], %f20;
$L__BB0_23:
	setp.gt.u32 	%p45, %r5, 31;
	bar.sync 	0;
	@%p45 bra 	$L__BB0_45;
	mov.u32 	%r102, %ntid.x;
	add.s32 	%r103, %r102, 31;
	shr.u32 	%r104, %r103, 5;
	setp.ge.u32 	%p46, %r14, %r104;
	mov.f32 	%f157, 0f00000000;
	@%p46 bra 	$L__BB0_26;
	ld.shared.f32 	%f157, [%r16];
$L__BB0_26:
	mov.b32 	%r105, %f157;
	shfl.sync.down.b32	%r106|%p47, %r105, 16, 31, -1;
	mov.b32 	%f91, %r106;
	add.f32 	%f92, %f157, %f91;
	mov.b32 	%r107, %f92;
	shfl.sync.down.b32	%r108|%p48, %r107, 8, 31, -1;
	mov.b32 	%f93, %r108;
	add.f32 	%f94, %f92, %f93;
	mov.b32 	%r109, %f94;
	shfl.sync.down.b32	%r110|%p49, %r109, 4, 31, -1;
	mov.b32 	%f95, %r110;
	add.f32 	%f96, %f94, %f95;
	mov.b32 	%r111, %f96;
	shfl.sync.down.b32	%r112|%p50, %r111, 2, 31, -1;
	mov.b32 	%f97, %r112;
	add.f32 	%f98, %f96, %f97;
	mov.b32 	%r113, %f98;
	shfl.sync.down.b32	%r114|%p51, %r113, 1, 31, -1;
	mov.b32 	%f99, %r114;
	add.f32 	%f23, %f98, %f99;
	setp.ne.s32 	%p52, %r5, 0;
	@%p52 bra 	$L__BB0_45;
	setp.eq.f32 	%p53, %f23, 0f00000000;
	mov.f32 	%f100, 0f42C80000;
	div.rn.f32 	%f101, %f100, %f23;
	selp.f32 	%f102, 0f00000000, %f101, %p53;
	mul.f32 	%f103, %f154, %f102;
	add.s32 	%r17, %r3, %r4;
	mul.wide.s32 	%rd47, %r17, 4;
	add.s64 	%rd48, %rd5, %rd47;
	st.global.f32 	[%rd48], %f103;
	mul.f32 	%f104, %f156, %f102;
	add.s64 	%rd49, %rd4, %rd47;
	st.global.f32 	[%rd49], %f104;
	cvt.rn.f32.u32 	%f105, %r2;
	rcp.rn.f32 	%f106, %f105;
	mov.f32 	%f107, 0f3F800000;
	sub.f32 	%f108, %f107, %f106;
	cvt.f64.f32 	%fd1, %f108;
	add.s32 	%r124, %r3, 1;
	setp.ge.s32 	%p54, %r124, %r36;
	@%p54 bra 	$L__BB0_45;
	cvt.f64.f32 	%fd54, %f23;
	cvt.f64.f32 	%fd55, %f156;
	cvt.f64.f32 	%fd56, %f154;
	not.b32 	%r115, %r3;
	add.s32 	%r116, %r36, %r115;
	and.b32  	%r19, %r116, 3;
	setp.eq.s32 	%p55, %r19, 0;
	@%p55 bra 	$L__BB0_34;
	ld.param.u64 	%rd63, [di_batch_from_precomputed_f32_param_1];
	ld.param.u64 	%rd61, [di_batch_from_precomputed_f32_param_0];
	neg.s32 	%r123, %r19;
	add.s32 	%r121, %r17, 1;
	mul.wide.u32 	%rd50, %r124, 4;
	add.s64 	%rd67, %rd1, %rd50;
	cvta.to.global.u64 	%rd51, %rd63;
	add.s64 	%rd66, %rd51, %rd50;
	cvta.to.global.u64 	%rd52, %rd61;
	add.s64 	%rd65, %rd52, %rd50;
	mov.u32 	%r122, %r3;
$L__BB0_30:
	.pragma "nounroll";
	ld.global.nc.f32 	%f110, [%rd65];
	cvt.f64.f32 	%fd27, %f110;
	fma.rn.f64 	%fd56, %fd56, %fd1, %fd27;
	ld.global.nc.f32 	%f111, [%rd66];
	cvt.f64.f32 	%fd28, %f111;
	fma.rn.f64 	%fd55, %fd55, %fd1, %fd28;
	ld.global.nc.f32 	%f112, [%rd67];
	cvt.f64.f32 	%fd29, %f112;
	fma.rn.f64 	%fd54, %fd54, %fd1, %fd29;
	setp.eq.f64 	%p56, %fd54, 0d0000000000000000;
	mov.f32 	%f158, 0f00000000;
	@%p56 bra 	$L__BB0_32;
	mov.f64 	%fd30, 0d4059000000000000;
	div.rn.f64 	%fd31, %fd30, %fd54;
	cvt.rn.f32.f64 	%f158, %fd31;
$L__BB0_32:
	mul.wide.s32 	%rd53, %r121, 4;
	cvt.rn.f32.f64 	%f113, %fd56;
	mul.f32 	%f114, %f158, %f113;
	add.s64 	%rd54, %rd5, %rd53;
	st.global.f32 	[%rd54], %f114;
	cvt.rn.f32.f64 	%f115, %fd55;
	mul.f32 	%f116, %f158, %f115;
	add.s64 	%rd55, %rd4, %rd53;
	st.global.f32 	[%rd55], %f116;
	add.s32 	%r123, %r123, 1;
	setp.ne.s32 	%p57, %r123, 0;
	add.s32 	%r122, %r122, 1;
	add.s32 	%r121, %r121, 1;
	add.s64 	%rd67, %rd67, 4;
	add.s64 	%rd66, %rd66, 4;
	add.s64 	%rd65, %rd65, 4;
	@%p57 bra 	$L__BB0_30;
	add.s32 	%r124, %r122, 1;
$L__BB0_34:
	sub.s32 	%r117, %r36, %r3;
	add.s32 	%r118, %r117, -2;
	setp.lt.u32 	%p58, %r118, 3;
	@%p58 bra 	$L__BB0_45;
	ld.param.u64 	%rd64, [di_batch_from_precomputed_f32_param_1];
	ld.param.u64 	%rd62, [di_batch_from_precomputed_f32_param_0];
	sub.s32 	%r126, %r124, %r36;
	mul.wide.u32 	%rd56, %r124, 4;
	add.s64 	%rd57, %rd56, 8;
	cvta.to.global.u64 	%rd58, %rd62;
	add.s64 	%rd70, %rd58, %rd57;
	cvta.to.global.u64 	%rd59, %rd64;
	add.s64 	%rd69, %rd59, %rd57;
	add.s64 	%rd68, %rd1, %rd57;
	add.s64 	%rd18, %rd4, 8;
	add.s32 	%r125, %r124, %r4;
	add.s64 	%rd19, %rd5, 8;
$L__BB0_36:
	ld.global.nc.f32 	%f26, [%rd70+-8];
	ld.global.nc.f32 	%f27, [%rd69+-8];
	ld.global.nc.f32 	%f118, [%rd68+-8];
	cvt.f64.f32 	%fd32, %f118;
	fma.rn.f64 	%fd17, %fd54, %fd1, %fd32;
	setp.eq.f64 	%p59, %fd17, 0d0000000000000000;
	mov.f32 	%f159, 0f00000000;
	@%p59 bra 	$L__BB0_38;
	mov.f64 	%fd33, 0d4059000000000000;
	div.rn.f64 	%fd34, %fd33, %fd17;
	cvt.rn.f32.f64 	%f159, %fd34;
$L__BB0_38:
	mul.wide.s32 	%rd60, %r125, 4;
	add.s64 	%rd23, %rd18, %rd60;
	add.s64 	%rd24, %rd19, %rd60;
	cvt.f64.f32 	%fd35, %f26;
	fma.rn.f64 	%fd36, %fd56, %fd1, %fd35;
	cvt.f64.f32 	%fd37, %f27;
	fma.rn.f64 	%fd38, %fd55, %fd1, %fd37;
	cvt.rn.f32.f64 	%f120, %fd36;
	mul.f32 	%f121, %f159, %f120;
	st.global.f32 	[%rd24+-8], %f121;
	cvt.rn.f32.f64 	%f122, %fd38;
	mul.f32 	%f123, %f159, %f122;
	st.global.f32 	[%rd23+-8], %f123;
	ld.global.nc.f32 	%f124, [%rd70+-4];
	cvt.f64.f32 	%fd39, %f124;
	fma.rn.f64 	%fd18, %fd36, %fd1, %fd39;
	ld.global.nc.f32 	%f125, [%rd69+-4];
	cvt.f64.f32 	%fd40, %f125;
	fma.rn.f64 	%fd19, %fd38, %fd1, %fd40;
	ld.global.nc.f32 	%f126, [%rd68+-4];
	cvt.f64.f32 	%fd41, %f126;
	fma.rn.f64 	%fd20, %fd17, %fd1, %fd41;
	setp.eq.f64 	%p60, %fd20, 0d0000000000000000;
	mov.f32 	%f160, 0f00000000;
	@%p60 bra 	$L__BB0_40;
	mov.f64 	%fd42, 0d4059000000000000;
	div.rn.f64 	%fd43, %fd42, %fd20;
	cvt.rn.f32.f64 	%f160, %fd43;
$L__BB0_40:
	cvt.rn.f32.f64 	%f128, %fd18;
	mul.f32 	%f129, %f160, %f128;
	st.global.f32 	[%rd24+-4], %f129;
	cvt.rn.f32.f64 	%f130, %fd19;
	mul.f32 	%f131, %f160, %f130;
	st.global.f32 	[%rd23+-4], %f131;
	ld.global.nc.f32 	%f132, [%rd70];
	cvt.f64.f32 	%fd44, %f132;
	fma.rn.f64 	%fd21, %fd18, %fd1, %fd44;
	ld.global.nc.f32 	%f133, [%rd69];
	cvt.f64.f32 	%fd45, %f133;
	fma.rn.f64 	%fd22, %fd19, %fd1, %fd45;
	ld.global.nc.f32 	%f134, [%rd68];
	cvt.f64.f32 	%fd46, %f134;
	fma.rn.f64 	%fd23, %fd20, %fd1, %fd46;
	setp.eq.f64 	%p61, %fd23, 0d0000000000000000;
	mov.f32 	%f161, 0f00000000;
	@%p61 bra 	$L__BB0_42;
	mov.f64 	%fd47, 0d4059000000000000;
	div.rn.f64 	%fd48, %fd47, %fd23;
	cvt.rn.f32.f64 	%f161, %fd48;
$L__BB0_42:
	cvt.rn.f32.f64 	%f136, %fd21;
	mul.f32 	%f137, %f161, %f136;
	st.global.f32 	[%rd24], %f137;
	cvt.rn.f32.f64 	%f138, %fd22;
	mul.f32 	%f139, %f161, %f138;
	st.global.f32 	[%rd23], %f139;
	ld.global.nc.f32 	%f140, [%rd70+4];
	cvt.f64.f32 	%fd49, %f140;
	fma.rn.f64 	%fd56, %fd21, %fd1, %fd49;
	ld.global.nc.f32 	%f141, [%rd69+4];
	cvt.f64.f32 	%fd50, %f141;
	fma.rn.f64 	%fd55, %fd22, %fd1, %fd50;
	ld.global.nc.f32 	%f142, [%rd68+4];
	cvt.f64.f32 	%fd51, %f142;
	fma.rn.f64 	%fd54, %fd23, %fd1, %fd51;
	setp.eq.f64 	%p62, %fd54, 0d0000000000000000;
	mov.f32 	%f162, 0f00000000;
	@%p62 bra 	$L__BB0_44;
	mov.f64 	%fd52, 0d4059000000000000;
	div.rn.f64 	%fd53, %fd52, %fd54;
	cvt.rn.f32.f64 	%f162, %fd53;
$L__BB0_44:
	cvt.rn.f32.f64 	%f143, %fd56;
	mul.f32 	%f144, %f162, %f143;
	st.global.f32 	[%rd24+4], %f144;
	cvt.rn.f32.f64 	%f145, %fd55;
	mul.f32 	%f146, %f162, %f145;
	st.global.f32 	[%rd23+4], %f146;
	add.s32 	%r126, %r126, 4;
	add.s64 	%rd70, %rd70, 16;
	add.s64 	%rd69, %rd69, 16;
	add.s64 	%rd68, %rd68, 16;
	add.s32 	%r125, %r125, 4;
	setp.ne.s32 	%p63, %r126, 0;
	@%p63 bra 	$L__BB0_36;
$L__BB0_45:
	ret;

}
	// .globl	di_many_series_one_param_f32
.visible .entry di_many_series_one_param_f32(
	.param .u64 .ptr .align 1 di_many_series_one_param_f32_param_0,
	.param .u64 .ptr .align 1 di_many_series_one_param_f32_param_1,
	.param .u64 .ptr .align 1 di_many_series_one_param_f32_param_2,
	.param .u64 .ptr .align 1 di_many_series_one_param_f32_param_3,
	.param .u32 di_many_series_one_param_f32_param_4,
	.param .u32 di_many_series_one_param_f32_param_5,
	.param .u32 di_many_series_one_param_f32_param_6,
	.param .u64 .ptr .align 1 di_many_series_one_param_f32_param_7,
	.param .u64 .ptr .align 1 di_many_series_one_param_f32_param_8
)
{
	.reg .pred 	%p<106>;
	.reg .b32 	%r<208>;
	.reg .b32 	%f<212>;
	.reg .b64 	%rd<139>;
	.reg .b64 	%fd<163>;

	ld.param.u64 	%rd15, [di_many_series_one_param_f32_param_0];
	ld.param.u64 	%rd16, [di_many_series_one_param_f32_param_1];
	ld.param.u64 	%rd17, [di_many_series_one_param_f32_param_2];
	ld.param.u32 	%r67, [di_many_series_one_param_f32_param_4];
	ld.param.u32 	%r68, [di_many_series_one_param_f32_param_5];
	ld.param.u32 	%r69, [di_many_series_one_param_f32_param_6];
	ld.param.u64 	%rd18, [di_many_series_one_param_f32_param_7];
	ld.param.u64 	%rd19, [di_many_series_one_param_f32_param_8];
	cvta.to.global.u64 	%rd1, %rd17;
	cvta.to.global.u64 	%rd2, %rd16;
	cvta.to.global.u64 	%rd3, %rd15;
	cvta.to.global.u64 	%rd4, %rd19;
	cvta.to.global.u64 	%rd5, %rd18;
	min.s32 	%r70, %r67, %r68;
	min.s32 	%r71, %r70, %r69;
	setp.lt.s32 	%p1, %r71, 1;
	@%p1 bra 	$L__BB1_41;
	mov.u32 	%r1, %tid.x;
	and.b32  	%r2, %r1, 31;
	mov.u32 	%r3, %ntid.x;
	setp.lt.u32 	%p2, %r3, 32;
	@%p2 bra 	$L__BB1_41;
	shr.u32 	%r4, %r3, 5;
	shr.u32 	%r72, %r1, 5;
	mov.u32 	%r73, %ctaid.x;
	mad.lo.s32 	%r188, %r4, %r73, %r72;
	cvt.rn.f32.u32 	%f18, %r67;
	rcp.rn.f32 	%f19, %f18;
	mov.f32 	%f20, 0f3F800000;
	sub.f32 	%f21, %f20, %f19;
	cvt.f64.f32 	%fd1, %f21;
	setp.ge.s32 	%p3, %r188, %r68;
	@%p3 bra 	$L__BB1_41;
	not.b32 	%r74, %r2;
	add.s32 	%r6, %r69, %r74;
	shr.u32 	%r75, %r6, 5;
	add.s32 	%r76, %r75, 1;
	and.b32  	%r7, %r76, 7;
	not.b32 	%r77, %r67;
	add.s32 	%r8, %r69, %r77;
	shl.b32 	%r9, %r68, 8;
	or.b32  	%r78, %r2, 160;
	mul.lo.s32 	%r10, %r68, %r78;
	or.b32  	%r79, %r2, 192;
	mul.lo.s32 	%r11, %r68, %r79;
	or.b32  	%r80, %r2, 224;
	mul.lo.s32 	%r12, %r68, %r80;
	mov.u32 	%r81, %nctaid.x;
	mul.lo.s32 	%r13, %r4, %r81;
$L__BB1_4:
	ld.param.u64 	%rd138, [di_many_series_one_param_f32_param_3];
	setp.ge.u32 	%p4, %r2, %r69;
	cvta.to.global.u64 	%rd20, %rd138;
	mul.wide.s32 	%rd21, %r188, 4;
	add.s64 	%rd22, %rd20, %rd21;
	ld.global.nc.u32 	%r15, [%rd22];
	@%p4 bra 	$L__BB1_16;
	setp.lt.u32 	%p5, %r6, 224;
	mov.u32 	%r199, %r2;
	@%p5 bra 	$L__BB1_8;
	shr.u32 	%r82, %r6, 5;
	add.s32 	%r83, %r82, 1;
	and.b32  	%r84, %r83, 268435448;
	neg.s32 	%r189, %r84;
	or.b32  	%r85, %r2, 128;
	mad.lo.s32 	%r197, %r68, %r85, %r188;
	add.s32 	%r196, %r10, %r188;
	add.s32 	%r195, %r11, %r188;
	add.s32 	%r194, %r12, %r188;
	or.b32  	%r86, %r2, 64;
	mad.lo.s32 	%r193, %r68, %r86, %r188;
	or.b32  	%r87, %r2, 96;
	mad.lo.s32 	%r192, %r68, %r87, %r188;
	or.b32  	%r88, %r2, 32;
	mad.lo.s32 	%r191, %r68, %r88, %r188;
	mad.lo.s32 	%r190, %r68, %r2, %r188;
	mov.u32 	%r199, %r2;
$L__BB1_7:
	.pragma "nounroll";
	mul.wide.s32 	%rd23, %r190, 4;
	add.s64 	%rd24, %rd5, %rd23;
	mov.b32 	%r89, 2143289344;
	st.global.u32 	[%rd24], %r89;
	add.s64 	%rd25, %rd4, %rd23;
	st.global.u32 	[%rd25], %r89;
	mul.wide.s32 	%rd26, %r191, 4;
	add.s64 	%rd27, %rd5, %rd26;
	st.global.u32 	[%rd27], %r89;
	add.s64 	%rd28, %rd4, %rd26;
	st.global.u32 	[%rd28], %r89;
	mul.wide.s32 	%rd29, %r193, 4;
	add.s64 	%rd30, %rd5, %rd29;
	st.global.u32 	[%rd30], %r89;
	add.s64 	%rd31, %rd4, %rd29;
	st.global.u32 	[%rd31], %r89;
	mul.wide.s32 	%rd32, %r192, 4;
	add.s64 	%rd33, %rd5, %rd32;
	st.global.u32 	[%rd33], %r89;
	add.s64 	%rd34, %rd4, %rd32;
	st.global.u32 	[%rd34], %r89;
	mul.wide.s32 	%rd35, %r197, 4;
	add.s64 	%rd36, %rd5, %rd35;
	st.global.u32 	[%rd36], %r89;
	add.s64 	%rd37, %rd4, %rd35;
	st.global.u32 	[%rd37], %r89;
	mul.wide.s32 	%rd38, %r196, 4;
	add.s64 	%rd39, %rd5, %rd38;
	st.global.u32 	[%rd39], %r89;
	add.s64 	%rd40, %rd4, %rd38;
	st.global.u32 	[%rd40], %r89;
	mul.wide.s32 	%rd41, %r195, 4;
	add.s64 	%rd42, %rd5, %rd41;
	st.global.u32 	[%rd42], %r89;
	add.s64 	%rd43, %rd4, %rd41;
	st.global.u32 	[%rd43], %r89;
	mul.wide.s32 	%rd44, %r194, 4;
	add.s64 	%rd45, %rd5, %rd44;
	st.global.u32 	[%rd45], %r89;
	add.s64 	%rd46, %rd4, %rd44;
	st.global.u32 	[%rd46], %r89;
	add.s32 	%r199, %r199, 256;
	add.s32 	%r197, %r197, %r9;
	add.s32 	%r196, %r196, %r9;
	add.s32 	%r195, %r195, %r9;
	add.s32 	%r194, %r194, %r9;
	add.s32 	%r193, %r193, %r9;
	add.s32 	%r192, %r192, %r9;
	add.s32 	%r191, %r191, %r9;
	add.s32 	%r190, %r190, %r9;
	add.s32 	%r189, %r189, 8;
	setp.ne.s32 	%p6, %r189, 0;
	@%p6 bra 	$L__BB1_7;
$L__BB1_8:
	setp.eq.s32 	%p7, %r7, 0;
	@%p7 bra 	$L__BB1_16;
	add.s32 	%r90, %r7, -1;
	setp.lt.u32 	%p8, %r90, 3;
	@%p8 bra 	$L__BB1_11;
	mad.lo.s32 	%r91, %r199, %r68, %r188;
	mul.wide.s32 	%rd47, %r91, 4;
	add.s64 	%rd48, %rd5, %rd47;
	mov.b32 	%r92, 2143289344;
	st.global.u32 	[%rd48], %r92;
	add.s64 	%rd49, %rd4, %rd47;
	st.global.u32 	[%rd49], %r92;
	shl.b32 	%r93, %r68, 5;
	add.s32 	%r94, %r91, %r93;
	mul.wide.s32 	%rd50, %r94, 4;
	add.s64 	%rd51, %rd5, %rd50;
	st.global.u32 	[%rd51], %r92;
	add.s64 	%rd52, %rd4, %rd50;
	st.global.u32 	[%rd52], %r92;
	shl.b32 	%r95, %r68, 6;
	add.s32 	%r96, %r91, %r95;
	mul.wide.s32 	%rd53, %r96, 4;
	add.s64 	%rd54, %rd5, %rd53;
	st.global.u32 	[%rd54], %r92;
	add.s64 	%rd55, %rd4, %rd53;
	st.global.u32 	[%rd55], %r92;
	add.s32 	%r97, %r96, %r93;
	mul.wide.s32 	%rd56, %r97, 4;
	add.s64 	%rd57, %rd5, %rd56;
	st.global.u32 	[%rd57], %r92;
	add.s64 	%rd58, %rd4, %rd56;
	st.global.u32 	[%rd58], %r92;
	add.s32 	%r199, %r199, 128;
$L__BB1_11:
	shr.u32 	%r98, %r6, 5;
	add.s32 	%r99, %r98, 1;
	and.b32  	%r100, %r99, 3;
	setp.eq.s32 	%p9, %r100, 0;
	@%p9 bra 	$L__BB1_16;
	and.b32  	%r101, %r6, 96;
	setp.eq.s32 	%p10, %r101, 0;
	@%p10 bra 	$L__BB1_14;
	mad.lo.s32 	%r102, %r199, %r68, %r188;
	mul.wide.s32 	%rd59, %r102, 4;
	add.s64 	%rd60, %rd5, %rd59;
	mov.b32 	%r103, 2143289344;
	st.global.u32 	[%rd60], %r103;
	add.s64 	%rd61, %rd4, %rd59;
	st.global.u32 	[%rd61], %r103;
	shl.b32 	%r104, %r68, 5;
	add.s32 	%r105, %r102, %r104;
	mul.wide.s32 	%rd62, %r105, 4;
	add.s64 	%rd63, %rd5, %rd62;
	st.global.u32 	[%rd63], %r103;
	add.s64 	%rd64, %rd4, %rd62;
	st.global.u32 	[%rd64], %r103;
	add.s32 	%r199, %r199, 64;
$L__BB1_14:
	and.b32  	%r106, %r6, 32;
	setp.ne.s32 	%p11, %r106, 0;
	@%p11 bra 	$L__BB1_16;
	mad.lo.s32 	%r107, %r199, %r68, %r188;
	mul.wide.s32 	%rd65, %r107, 4;
	add.s64 	%rd66, %rd5, %rd65;
	mov.b32 	%r108, 2143289344;
	st.global.u32 	[%rd66], %r108;
	add.s64 	%rd67, %rd4, %rd65;
	st.global.u32 	[%rd67], %r108;
$L__BB1_16:
	setp.ge.u32 	%p12, %r15, %r69;
	@%p12 bra 	$L__BB1_40;
	add.s32 	%r207, %r15, %r67;
	setp.lt.s32 	%p13, %r69, %r207;
	@%p13 bra 	$L__BB1_40;
	add.s32 	%r109, %r2, 1;
	setp.ge.u32 	%p14, %r109, %r67;
	add.s32 	%r204, %r109, %r15;
	mov.f32 	%f206, 0f00000000;
	mov.f32 	%f207, %f206;
	mov.f32 	%f208, %f206;
	@%p14 bra 	$L__BB1_28;
	add.s32 	%r110, %r204, 32;
	max.s32 	%r111, %r110, %r207;
	add.s32 	%r112, %r2, %r15;
	sub.s32 	%r113, %r111, %r112;
	add.s32 	%r52, %r113, -2;
	setp.lt.u32 	%p15, %r52, 96;
	mov.f64 	%fd144, 0d0000000000000000;
	mov.f64 	%fd143, %fd144;
	mov.f64 	%fd142, %fd144;
	@%p15 bra 	$L__BB1_22;
	mov.b32 	%r203, 0;
	mov.f64 	%fd144, 0d0000000000000000;
$L__BB1_21:
	.pragma "nounroll";
	mul.lo.s32 	%r115, %r204, %r68;
	add.s32 	%r116, %r115, %r188;
	mul.wide.s32 	%rd68, %r116, 4;
	add.s64 	%rd69, %rd3, %rd68;
	ld.global.nc.f32 	%f23, [%rd69];
	add.s64 	%rd70, %rd2, %rd68;
	ld.global.nc.f32 	%f24, [%rd70];
	sub.s32 	%r117, %r115, %r68;
	add.s32 	%r118, %r117, %r188;
	mul.wide.s32 	%rd71, %r118, 4;
	add.s64 	%rd72, %rd1, %rd71;
	ld.global.nc.f32 	%f25, [%rd72];
	add.s64 	%rd73, %rd3, %rd71;
	ld.global.nc.f32 	%f26, [%rd73];
	sub.f32 	%f27, %f23, %f26;
	add.s64 	%rd74, %rd2, %rd71;
	ld.global.nc.f32 	%f28, [%rd74];
	sub.f32 	%f29, %f28, %f24;
	setp.gt.f32 	%p16, %f27, %f29;
	setp.gt.f32 	%p17, %f27, 0f00000000;
	cvt.f64.f32 	%fd50, %f27;
	add.f64 	%fd51, %fd142, %fd50;
	selp.f64 	%fd52, %fd51, %fd142, %p16;
	selp.f64 	%fd53, %fd52, %fd142, %p17;
	setp.gt.f32 	%p18, %f29, %f27;
	setp.gt.f32 	%p19, %f29, 0f00000000;
	cvt.f64.f32 	%fd54, %f29;
	add.f64 	%fd55, %fd143, %fd54;
	selp.f64 	%fd56, %fd55, %fd143, %p19;
	selp.f64 	%fd57, %fd56, %fd143, %p18;
	sub.f32 	%f30, %f23, %f24;
	sub.f32 	%f31, %f23, %f25;
	abs.f32 	%f32, %f31;
	setp.gt.f32 	%p20, %f32, %f30;
	selp.f32 	%f33, %f32, %f30, %p20;
	sub.f32 	%f34, %f24, %f25;
	abs.f32 	%f35, %f34;
	setp.gt.f32 	%p21, %f35, %f33;
	selp.f32 	%f36, %f35, %f33, %p21;
	cvt.f64.f32 	%fd58, %f36;
	add.f64 	%fd59, %fd144, %fd58;
	mul.lo.s32 	%r119, %r68, 33;
	add.s32 	%r120, %r117, %r119;
	add.s32 	%r121, %r120, %r188;
	mul.wide.s32 	%rd75, %r121, 4;
	add.s64 	%rd76, %rd3, %rd75;
	ld.global.nc.f32 	%f37, [%rd76];
	add.s64 	%rd77, %rd2, %rd75;
	ld.global.nc.f32 	%f38, [%rd77];
	sub.s32 	%r122, %r120, %r68;
	add.s32 	%r123, %r122, %r188;
	mul.wide.s32 	%rd78, %r123, 4;
	add.s64 	%rd79, %rd1, %rd78;
	ld.global.nc.f32 	%f39, [%rd79];
	add.s64 	%rd80, %rd3, %rd78;
	ld.global.nc.f32 	%f40, [%rd80];
	sub.f32 	%f41, %f37, %f40;
	add.s64 	%rd81, %rd2, %rd78;
	ld.global.nc.f32 	%f42, [%rd81];
	sub.f32 	%f43, %f42, %f38;
	setp.gt.f32 	%p22, %f41, %f43;
	setp.gt.f32 	%p23, %f41, 0f00000000;
	cvt.f64.f32 	%fd60, %f41;
	add.f64 	%fd61, %fd53, %fd60;
	selp.f64 	%fd62, %fd61, %fd53, %p22;
	selp.f64 	%fd63, %fd62, %fd53, %p23;
	setp.gt.f32 	%p24, %f43, %f41;
	setp.gt.f32 	%p25, %f43, 0f00000000;
	cvt.f64.f32 	%fd64, %f43;
	add.f64 	%fd65, %fd57, %fd64;
	selp.f64 	%fd66, %fd65, %fd57, %p25;
	selp.f64 	%fd67, %fd66, %fd57, %p24;
	sub.f32 	%f44, %f37, %f38;
	sub.f32 	%f45, %f37, %f39;
	abs.f32 	%f46, %f45;
	setp.gt.f32 	%p26, %f46, %f44;
	selp.f32 	%f47, %f46, %f44, %p26;
	sub.f32 	%f48, %f38, %f39;
	abs.f32 	%f49, %f48;
	setp.gt.f32 	%p27, %f49, %f47;
	selp.f32 	%f50, %f49, %f47, %p27;
	cvt.f64.f32 	%fd68, %f50;
	add.f64 	%fd69, %fd59, %fd68;
	add.s32 	%r124, %r122, %r119;
	add.s32 	%r125, %r124, %r188;
	mul.wide.s32 	%rd82, %r125, 4;
	add.s64 	%rd83, %rd3, %rd82;
	ld.global.nc.f32 	%f51, [%rd83];
	add.s64 	%rd84, %rd2, %rd82;
	ld.global.nc.f32 	%f52, [%rd84];
	sub.s32 	%r126, %r124, %r68;
	add.s32 	%r127, %r126, %r188;
	mul.wide.s32 	%rd85, %r127, 4;
	add.s64 	%rd86, %rd1, %rd85;
	ld.global.nc.f32 	%f53, [%rd86];
	add.s64 	%rd87, %rd3, %rd85;
	ld.global.nc.f32 	%f54, [%rd87];
	sub.f32 	%f55, %f51, %f54;
	add.s64 	%rd88, %rd2, %rd85;
	ld.global.nc.f32 	%f56, [%rd88];
	sub.f32 	%f57, %f56, %f52;
	setp.gt.f32 	%p28, %f55, %f57;
	setp.gt.f32 	%p29, %f55, 0f00000000;
	cvt.f64.f32 	%fd70, %f55;
	add.f64 	%fd71, %fd63, %fd70;
	selp.f64 	%fd72, %fd71, %fd63, %p28;
	selp.f64 	%fd73, %fd72, %fd63, %p29;
	setp.gt.f32 	%p30, %f57, %f55;
	setp.gt.f32 	%p31, %f57, 0f00000000;
	cvt.f64.f32 	%fd74, %f57;
	add.f64 	%fd75, %fd67, %fd74;
	selp.f64 	%fd76, %fd75, %fd67, %p31;
	selp.f64 	%fd77, %fd76, %fd67, %p30;
	sub.f32 	%f58, %f51, %f52;
	sub.f32 	%f59, %f51, %f53;
	abs.f32 	%f60, %f59;
	setp.gt.f32 	%p32, %f60, %f58;
	selp.f32 	%f61, %f60, %f58, %p32;
	sub.f32 	%f62, %f52, %f53;
	abs.f32 	%f63, %f62;
	setp.gt.f32 	%p33, %f63, %f61;
	selp.f32 	%f64, %f63, %f61, %p33;
	cvt.f64.f32 	%fd78, %f64;
	add.f64 	%fd79, %fd69, %fd78;
	add.s32 	%r128, %r126, %r119;
	add.s32 	%r129, %r128, %r188;
	mul.wide.s32 	%rd89, %r129, 4;
	add.s64 	%rd90, %rd3, %rd89;
	ld.global.nc.f32 	%f65, [%rd90];
	add.s64 	%rd91, %rd2, %rd89;
	ld.global.nc.f32 	%f66, [%rd91];
	sub.s32 	%r130, %r128, %r68;
	add.s32 	%r131, %r130, %r188;
	mul.wide.s32 	%rd92, %r131, 4;
	add.s64 	%rd93, %rd1, %rd92;
	ld.global.nc.f32 	%f67, [%rd93];
	add.s64 	%rd94, %rd3, %rd92;
	ld.global.nc.f32 	%f68, [%rd94];
	sub.f32 	%f69, %f65, %f68;
	add.s64 	%rd95, %rd2, %rd92;
	ld.global.nc.f32 	%f70, [%rd95];
	sub.f32 	%f71, %f70, %f66;
	setp.gt.f32 	%p34, %f69, %f71;
	setp.gt.f32 	%p35, %f69, 0f00000000;
	cvt.f64.f32 	%fd80, %f69;
	add.f64 	%fd81, %fd73, %fd80;
	selp.f64 	%fd82, %fd81, %fd73, %p34;
	selp.f64 	%fd142, %fd82, %fd73, %p35;
	setp.gt.f32 	%p36, %f71, %f69;
	setp.gt.f32 	%p37, %f71, 0f00000000;
	cvt.f64.f32 	%fd83, %f71;
	add.f64 	%fd84, %fd77, %fd83;
	selp.f64 	%fd85, %fd84, %fd77, %p37;
	selp.f64 	%fd143, %fd85, %fd77, %p36;
	sub.f32 	%f72, %f65, %f66;
	sub.f32 	%f73, %f65, %f67;
	abs.f32 	%f74, %f73;
	setp.gt.f32 	%p38, %f74, %f72;
	selp.f32 	%f75, %f74, %f72, %p38;
	sub.f32 	%f76, %f66, %f67;
	abs.f32 	%f77, %f76;
	setp.gt.f32 	%p39, %f77, %f75;
	selp.f32 	%f78, %f77, %f75, %p39;
	cvt.f64.f32 	%fd86, %f78;
	add.f64 	%fd144, %fd79, %fd86;
	add.s32 	%r204, %r204, 128;
	add.s32 	%r203, %r203, 4;
	shr.u32 	%r132, %r52, 5;
	add.s32 	%r133, %r132, 1;
	and.b32  	%r134, %r133, 268435452;
	setp.ne.s32 	%p40, %r203, %r134;
	@%p40 bra 	$L__BB1_21;
$L__BB1_22:
	shr.u32 	%r136, %r52, 5;
	add.s32 	%r137, %r136, 1;
	and.b32  	%r135, %r137, 3;
	setp.eq.s32 	%p41, %r135, 0;
	@%p41 bra 	$L__BB1_27;
	setp.eq.s32 	%p42, %r135, 1;
	@%p42 bra 	$L__BB1_25;
	mul.lo.s32 	%r138, %r204, %r68;
	add.s32 	%r139, %r138, %r188;
	mul.wide.s32 	%rd96, %r139, 4;
	add.s64 	%rd97, %rd3, %rd96;
	ld.global.nc.f32 	%f79, [%rd97];
	add.s64 	%rd98, %rd2, %rd96;
	ld.global.nc.f32 	%f80, [%rd98];
	sub.s32 	%r140, %r138, %r68;
	add.s32 	%r141, %r140, %r188;
	mul.wide.s32 	%rd99, %r141, 4;
	add.s64 	%rd100, %rd1, %rd99;
	ld.global.nc.f32 	%f81, [%rd100];
	add.s64 	%rd101, %rd3, %rd99;
	ld.global.nc.f32 	%f82, [%rd101];
	sub.f32 	%f83, %f79, %f82;
	add.s64 	%rd102, %rd2, %rd99;
	ld.global.nc.f32 	%f84, [%rd102];
	sub.f32 	%f85, %f84, %f80;
	setp.gt.f32 	%p43, %f83, %f85;
	setp.gt.f32 	%p44, %f83, 0f00000000;
	cvt.f64.f32 	%fd88, %f83;
	add.f64 	%fd89, %fd142, %fd88;
	selp.f64 	%fd90, %fd89, %fd142, %p43;
	selp.f64 	%fd91, %fd90, %fd142, %p44;
	setp.gt.f32 	%p45, %f85, %f83;
	setp.gt.f32 	%p46, %f85, 0f00000000;
	cvt.f64.f32 	%fd92, %f85;
	add.f64 	%fd93, %fd143, %fd92;
	selp.f64 	%fd94, %fd93, %fd143, %p46;
	selp.f64 	%fd95, %fd94, %fd143, %p45;
	sub.f32 	%f86, %f79, %f80;
	sub.f32 	%f87, %f79, %f81;
	abs.f32 	%f88, %f87;
	setp.gt.f32 	%p47, %f88, %f86;
	selp.f32 	%f89, %f88, %f86, %p47;
	sub.f32 	%f90, %f80, %f81;
	abs.f32 	%f91, %f90;
	setp.gt.f32 	%p48, %f91, %f89;
	selp.f32 	%f92, %f91, %f89, %p48;
	cvt.f64.f32 	%fd96, %f92;
	add.f64 	%fd97, %fd144, %fd96;
	mad.lo.s32 	%r142, %r68, 33, %r140;
	add.s32 	%r143, %r142, %r188;
	mul.wide.s32 	%rd103, %r143, 4;
	add.s64 	%rd104, %rd3, %rd103;
	ld.global.nc.f32 	%f93, [%rd104];
	add.s64 	%rd105, %rd2, %rd103;
	ld.global.nc.f32 	%f94, [%rd105];
	sub.s32 	%r144, %r142, %r68;
	add.s32 	%r145, %r144, %r188;
	mul.wide.s32 	%rd106, %r145, 4;
	add.s64 	%rd107, %rd1, %rd106;
	ld.global.nc.f32 	%f95, [%rd107];
	add.s64 	%rd108, %rd3, %rd106;
	ld.global.nc.f32 	%f96, [%rd108];
	sub.f32 	%f97, %f93, %f96;
	add.s64 	%rd109, %rd2, %rd106;
	ld.global.nc.f32 	%f98, [%rd109];
	sub.f32 	%f99, %f98, %f94;
	setp.gt.f32 	%p49, %f97, %f99;
	setp.gt.f32 	%p50, %f97, 0f00000000;
	cvt.f64.f32 	%fd98, %f97;
	add.f64 	%fd99, %fd91, %fd98;
	selp.f64 	%fd100, %fd99, %fd91, %p49;
	selp.f64 	%fd142, %fd100, %fd91, %p50;
	setp.gt.f32 	%p51, %f99, %f97;
	setp.gt.f32 	%p52, %f99, 0f00000000;
	cvt.f64.f32 	%fd101, %f99;
	add.f64 	%fd102, %fd95, %fd101;
	selp.f64 	%fd103, %fd102, %fd95, %p52;
	selp.f64 	%fd143, %fd103, %fd95, %p51;
	sub.f32 	%f100, %f93, %f94;
	sub.f32 	%f101, %f93, %f95;
	abs.f32 	%f102, %f101;
	setp.gt.f32 	%p53, %f102, %f100;
	selp.f32 	%f103, %f102, %f100, %p53;
	sub.f32 	%f104, %f94, %f95;
	abs.f32 	%f105, %f104;
	setp.gt.f32 	%p54, %f105, %f103;
	selp.f32 	%f106, %f105, %f103, %p54;
	cvt.f64.f32 	%fd104, %f106;
	add.f64 	%fd144, %fd97, %fd104;
	add.s32 	%r204, %r204, 64;
$L__BB1_25:
	and.b32  	%r146, %r52, 32;
	setp.ne.s32 	%p55, %r146, 0;
	@%p55 bra 	$L__BB1_27;
	mul.lo.s32 	%r147, %r204, %r68;
	add.s32 	%r148, %r147, %r188;
	mul.wide.s32 	%rd110, %r148, 4;
	add.s64 	%rd111, %rd3, %rd110;
	ld.global.nc.f32 	%f107, [%rd111];
	add.s64 	%rd112, %rd2, %rd110;
	ld.global.nc.f32 	%f108, [%rd112];
	sub.s32 	%r149, %r147, %r68;
	add.s32 	%r150, %r149, %r188;
	mul.wide.s32 	%rd113, %r150, 4;
	add.s64 	%rd114, %rd1, %rd113;
	ld.global.nc.f32 	%f109, [%rd114];
	add.s64 	%rd115, %rd3, %rd113;
	ld.global.nc.f32 	%f110, [%rd115];
	sub.f32 	%f111, %f107, %f110;
	add.s64 	%rd116, %rd2, %rd113;
	ld.global.nc.f32 	%f112, [%rd116];
	sub.f32 	%f113, %f112, %f108;
	setp.gt.f32 	%p56, %f111, %f113;
	setp.gt.f32 	%p57, %f111, 0f00000000;
	cvt.f64.f32 	%fd105, %f111;
	add.f64 	%fd106, %fd142, %fd105;
	selp.f64 	%fd107, %fd106, %fd142, %p56;
	selp.f64 	%fd142, %fd107, %fd142, %p57;
	setp.gt.f32 	%p58, %f113, %f111;
	setp.gt.f32 	%p59, %f113, 0f00000000;
	cvt.f64.f32 	%fd108, %f113;
	add.f64 	%fd109, %fd143, %fd108;
	selp.f64 	%fd110, %fd109, %fd143, %p59;
	selp.f64 	%fd143, %fd110, %fd143, %p58;
	sub.f32 	%f114, %f107, %f108;
	sub.f32 	%f115, %f107, %f109;
	abs.f32 	%f116, %f115;
	setp.gt.f32 	%p60, %f116, %f114;
	selp.f32 	%f117, %f116, %f114, %p60;
	sub.f32 	%f118, %f108, %f109;
	abs.f32 	%f119, %f118;
	setp.gt.f32 	%p61, %f119, %f117;
	selp.f32 	%f120, %f119, %f117, %p61;
	cvt.f64.f32 	%fd111, %f120;
	add.f64 	%fd144, %fd144, %fd111;
$L__BB1_27:
	cvt.rn.f32.f64 	%f206, %fd142;
	cvt.rn.f32.f64 	%f207, %fd143;
	cvt.rn.f32.f64 	%f208, %fd144;
$L__BB1_28:
	setp.ne.s32 	%p62, %r2, 0;
	mov.b32 	%r151, %f206;
	shfl.sync.down.b32	%r152|%p63, %r151, 16, 31, -1;
	mov.b32 	%f121, %r152;
	add.f32 	%f122, %f206, %f121;
	mov.b32 	%r153, %f122;
	shfl.sync.down.b32	%r154|%p64, %r153, 8, 31, -1;
	mov.b32 	%f123, %r154;
	add.f32 	%f124, %f122, %f123;
	mov.b32 	%r155, %f124;
	shfl.sync.down.b32	%r156|%p65, %r155, 4, 31, -1;
	mov.b32 	%f125, %r156;
	add.f32 	%f126, %f124, %f125;
	mov.b32 	%r157, %f126;
	shfl.sync.down.b32	%r158|%p66, %r157, 2, 31, -1;
	mov.b32 	%f127, %r158;
	add.f32 	%f128, %f126, %f127;
	mov.b32 	%r159, %f128;
	shfl.sync.down.b32	%r160|%p67, %r159, 1, 31, -1;
	mov.b32 	%f129, %r160;
	add.f32 	%f7, %f128, %f129;
	cvt.f64.f32 	%fd162, %f7;
	mov.b32 	%r161, %f207;
	shfl.sync.down.b32	%r162|%p68, %r161, 16, 31, -1;
	mov.b32 	%f130, %r162;
	add.f32 	%f131, %f207, %f130;
	mov.b32 	%r163, %f131;
	shfl.sync.down.b32	%r164|%p69, %r163, 8, 31, -1;
	mov.b32 	%f132, %r164;
	add.f32 	%f133, %f131, %f132;
	mov.b32 	%r165, %f133;
	shfl.sync.down.b32	%r166|%p70, %r165, 4, 31, -1;
	mov.b32 	%f134, %r166;
	add.f32 	%f135, %f133, %f134;
	mov.b32 	%r167, %f135;
	shfl.sync.down.b32	%r168|%p71, %r167, 2, 31, -1;
	mov.b32 	%f136, %r168;
	add.f32 	%f137, %f135, %f136;
	mov.b32 	%r169, %f137;
	shfl.sync.down.b32	%r170|%p72, %r169, 1, 31, -1;
	mov.b32 	%f138, %r170;
	add.f32 	%f8, %f137, %f138;
	cvt.f64.f32 	%fd161, %f8;
	mov.b32 	%r171, %f208;
	shfl.sync.down.b32	%r172|%p73, %r171, 16, 31, -1;
	mov.b32 	%f139, %r172;
	add.f32 	%f140, %f208, %f139;
	mov.b32 	%r173, %f140;
	shfl.sync.down.b32	%r174|%p74, %r173, 8, 31, -1;
	mov.b32 	%f141, %r174;
	add.f32 	%f142, %f140, %f141;
	mov.b32 	%r175, %f142;
	shfl.sync.down.b32	%r176|%p75, %r175, 4, 31, -1;
	mov.b32 	%f143, %r176;
	add.f32 	%f144, %f142, %f143;
	mov.b32 	%r177, %f144;
	shfl.sync.down.b32	%r178|%p76, %r177, 2, 31, -1;
	mov.b32 	%f145, %r178;
	add.f32 	%f146, %f144, %f145;
	mov.b32 	%r179, %f146;
	shfl.sync.down.b32	%r180|%p77, %r179, 1, 31, -1;
	mov.b32 	%f147, %r180;
	add.f32 	%f9, %f146, %f147;
	@%p62 bra 	$L__BB1_40;
	setp.eq.f32 	%p78, %f9, 0f00000000;
	mov.f32 	%f148, 0f42C80000;
	div.rn.f32 	%f149, %f148, %f9;
	selp.f32 	%f150, 0f00000000, %f149, %p78;
	mul.f32 	%f151, %f7, %f150;
	add.s32 	%r181, %r207, -1;
	mad.lo.s32 	%r60, %r181, %r68, %r188;
	mul.wide.s32 	%rd117, %r60, 4;
	add.s64 	%rd6, %rd5, %rd117;
	st.global.f32 	[%rd6], %f151;
	mul.f32 	%f152, %f8, %f150;
	add.s64 	%rd7, %rd4, %rd117;
	st.global.f32 	[%rd7], %f152;
	setp.le.s32 	%p79, %r69, %r207;
	@%p79 bra 	$L__BB1_40;
	cvt.f64.f32 	%fd160, %f9;
	sub.s32 	%r182, %r69, %r207;
	and.b32  	%r183, %r182, 1;
	setp.eq.b32 	%p80, %r183, 1;
	not.pred 	%p81, %p80;
	@%p81 bra 	$L__BB1_34;
	add.s32 	%r184, %r60, %r68;
	mul.wide.s32 	%rd118, %r184, 4;
	add.s64 	%rd119, %rd3, %rd118;
	ld.global.nc.f32 	%f154, [%rd119];
	add.s64 	%rd120, %rd2, %rd118;
	ld.global.nc.f32 	%f155, [%rd120];
	mul.wide.s32 	%rd121, %r60, 4;
	add.s64 	%rd122, %rd3, %rd121;
	ld.global.nc.f32 	%f156, [%rd122];
	add.s64 	%rd123, %rd2, %rd121;
	ld.global.nc.f32 	%f157, [%rd123];
	add.s64 	%rd124, %rd1, %rd121;
	ld.global.nc.f32 	%f158, [%rd124];
	sub.f32 	%f159, %f154, %f156;
	sub.f32 	%f160, %f157, %f155;
	setp.gt.f32 	%p82, %f159, %f160;
	setp.gt.f32 	%p83, %f159, 0f00000000;
	setp.gt.f32 	%p84, %f160, %f159;
	setp.gt.f32 	%p85, %f160, 0f00000000;
	sub.f32 	%f161, %f154, %f155;
	sub.f32 	%f162, %f154, %f158;
	abs.f32 	%f163, %f162;
	setp.gt.f32 	%p86, %f163, %f161;
	selp.f32 	%f164, %f163, %f161, %p86;
	sub.f32 	%f165, %f155, %f158;
	abs.f32 	%f166, %f165;
	setp.gt.f32 	%p87, %f166, %f164;
	selp.f32 	%f167, %f166, %f164, %p87;
	cvt.f64.f32 	%fd112, %f159;
	selp.f64 	%fd113, %fd112, 0d0000000000000000, %p82;
	selp.f64 	%fd114, %fd113, 0d0000000000000000, %p83;
	fma.rn.f64 	%fd162, %fd162, %fd1, %fd114;
	cvt.f64.f32 	%fd115, %f160;
	selp.f64 	%fd116, %fd115, 0d0000000000000000, %p85;
	selp.f64 	%fd117, %fd116, 0d0000000000000000, %p84;
	fma.rn.f64 	%fd161, %fd161, %fd1, %fd117;
	cvt.f64.f32 	%fd118, %f167;
	fma.rn.f64 	%fd160, %fd160, %fd1, %fd118;
	setp.eq.f64 	%p88, %fd160, 0d0000000000000000;
	mov.f32 	%f209, 0f00000000;
	@%p88 bra 	$L__BB1_33;
	mov.f64 	%fd119, 0d4059000000000000;
	div.rn.f64 	%fd120, %fd119, %fd160;
	cvt.rn.f32.f64 	%f209, %fd120;
$L__BB1_33:
	cvt.rn.f32.f64 	%f168, %fd162;
	mul.f32 	%f169, %f209, %f168;
	mul.wide.u32 	%rd125, %r68, 4;
	add.s64 	%rd126, %rd6, %rd125;
	st.global.f32 	[%rd126], %f169;
	cvt.rn.f32.f64 	%f170, %fd161;
	mul.f32 	%f171, %f209, %f170;
	add.s64 	%rd127, %rd7, %rd125;
	st.global.f32 	[%rd127], %f171;
	add.s32 	%r207, %r207, 1;
$L__BB1_34:
	setp.eq.s32 	%p89, %r8, %r15;
	@%p89 bra 	$L__BB1_40;
$L__BB1_35:
	mul.lo.s32 	%r185, %r207, %r68;
	add.s32 	%r64, %r185, %r188;
	mul.wide.s32 	%rd128, %r64, 4;
	add.s64 	%rd8, %rd3, %rd128;
	ld.global.nc.f32 	%f12, [%rd8];
	add.s64 	%rd9, %rd2, %rd128;
	ld.global.nc.f32 	%f13, [%rd9];
	sub.s32 	%r186, %r185, %r68;
	add.s32 	%r187, %r186, %r188;
	mul.wide.s32 	%rd129, %r187, 4;
	add.s64 	%rd130, %rd3, %rd129;
	ld.global.nc.f32 	%f173, [%rd130];
	add.s64 	%rd131, %rd2, %rd129;
	ld.global.nc.f32 	%f174, [%rd131];
	add.s64 	%rd10, %rd1, %rd129;
	ld.global.nc.f32 	%f175, [%rd10];
	sub.f32 	%f176, %f12, %f173;
	sub.f32 	%f177, %f174, %f13;
	setp.gt.f32 	%p90, %f176, %f177;
	setp.gt.f32 	%p91, %f176, 0f00000000;
	setp.gt.f32 	%p92, %f177, %f176;
	setp.gt.f32 	%p93, %f177, 0f00000000;
	sub.f32 	%f178, %f12, %f13;
	sub.f32 	%f179, %f12, %f175;
	abs.f32 	%f180, %f179;
	setp.gt.f32 	%p94, %f180, %f178;
	selp.f32 	%f181, %f180, %f178, %p94;
	sub.f32 	%f182, %f13, %f175;
	abs.f32 	%f183, %f182;
	setp.gt.f32 	%p95, %f183, %f181;
	selp.f32 	%f184, %f183, %f181, %p95;
	cvt.f64.f32 	%fd121, %f176;
	selp.f64 	%fd122, %fd121, 0d0000000000000000, %p90;
	selp.f64 	%fd123, %fd122, 0d0000000000000000, %p91;
	fma.rn.f64 	%fd41, %fd162, %fd1, %fd123;
	cvt.f64.f32 	%fd124, %f177;
	selp.f64 	%fd125, %fd124, 0d0000000000000000, %p93;
	selp.f64 	%fd126, %fd125, 0d0000000000000000, %p92;
	fma.rn.f64 	%fd42, %fd161, %fd1, %fd126;
	cvt.f64.f32 	%fd127, %f184;
	fma.rn.f64 	%fd43, %fd160, %fd1, %fd127;
	setp.eq.f64 	%p96, %fd43, 0d0000000000000000;
	mov.f32 	%f210, 0f00000000;
	@%p96 bra 	$L__BB1_37;
	mov.f64 	%fd128, 0d4059000000000000;
	div.rn.f64 	%fd129, %fd128, %fd43;
	cvt.rn.f32.f64 	%f210, %fd129;
$L__BB1_37:
	cvt.rn.f32.f64 	%f186, %fd41;
	mul.f32 	%f187, %f210, %f186;
	mul.wide.s32 	%rd132, %r64, 4;
	add.s64 	%rd11, %rd5, %rd132;
	st.global.f32 	[%rd11], %f187;
	cvt.rn.f32.f64 	%f188, %fd42;
	mul.f32 	%f189, %f210, %f188;
	add.s64 	%rd12, %rd4, %rd132;
	st.global.f32 	[%rd12], %f189;
	mul.wide.u32 	%rd13, %r68, 4;
	add.s64 	%rd133, %rd8, %rd13;
	ld.global.nc.f32 	%f190, [%rd133];
	add.s64 	%rd134, %rd9, %rd13;
	ld.global.nc.f32 	%f191, [%rd134];
	add.s64 	%rd135, %rd10, %rd13;
	ld.global.nc.f32 	%f192, [%rd135];
	sub.f32 	%f193, %f190, %f12;
	sub.f32 	%f194, %f13, %f191;
	setp.gt.f32 	%p97, %f193, %f194;
	setp.gt.f32 	%p98, %f193, 0f00000000;
	setp.gt.f32 	%p99, %f194, %f193;
	setp.gt.f32 	%p100, %f194, 0f00000000;
	sub.f32 	%f195, %f190, %f191;
	sub.f32 	%f196, %f190, %f192;
	abs.f32 	%f197, %f196;
	setp.gt.f32 	%p101, %f197, %f195;
	selp.f32 	%f198, %f197, %f195, %p101;
	sub.f32 	%f199, %f191, %f192;
	abs.f32 	%f200, %f199;
	setp.gt.f32 	%p102, %f200, %f198;
	selp.f32 	%f201, %f200, %f198, %p102;
	cvt.f64.f32 	%fd130, %f193;
	selp.f64 	%fd131, %fd130, 0d0000000000000000, %p97;
	selp.f64 	%fd132, %fd131, 0d0000000000000000, %p98;
	fma.rn.f64 	%fd162, %fd41, %fd1, %fd132;
	cvt.f64.f32 	%fd133, %f194;
	selp.f64 	%fd134, %fd133, 0d0000000000000000, %p100;
	selp.f64 	%fd135, %fd134, 0d0000000000000000, %p99;
	fma.rn.f64 	%fd161, %fd42, %fd1, %fd135;
	cvt.f64.f32 	%fd136, %f201;
	fma.rn.f64 	%fd160, %fd43, %fd1, %fd136;
	setp.eq.f64 	%p103, %fd160, 0d0000000000000000;
	mov.f32 	%f211, 0f00000000;
	@%p103 bra 	$L__BB1_39;
	mov.f64 	%fd137, 0d4059000000000000;
	div.rn.f64 	%fd138, %fd137, %fd160;
	cvt.rn.f32.f64 	%f211, %fd138;
$L__BB1_39:
	cvt.rn.f32.f64 	%f202, %fd162;
	mul.f32 	%f203, %f211, %f202;
	add.s64 	%rd136, %rd11, %rd13;
	st.global.f32 	[%rd136], %f203;
	cvt.rn.f32.f64 	%f204, %fd161;
	mul.f32 	%f205, %f211, %f204;
	add.s64 	%rd137, %rd12, %rd13;
	st.global.f32 	[%rd137], %f205;
	add.s32 	%r207, %r207, 2;
	setp.lt.s32 	%p104, %r207, %r69;
	@%p104 bra 	$L__BB1_35;
$L__BB1_40:
	add.s32 	%r188, %r188, %r13;
	setp.lt.s32 	%p105, %r188, %r68;
	@%p105 bra 	$L__BB1_4;
$L__BB1_41:
	ret;

}


// ===== COMPILED SASS (sm_100) =====

	.target	sm_100

	.elftype	@"ET_EXEC"


//--------------------- .note.nv.tkinfo           --------------------------
	.section	.note.nv.tkinfo,"",@"SHT_NOTE"
	.sectionflags	@"SHF_NOTE_NV_TKINFO"
	.tkinfo
        /*0018*/ 	.word	0x00000002
        /*0030*/ 	.string	""
        /*0030*/ 	.string	"ptxas"
        /*0030*/ 	.string	"Cuda compilation tools, release 13.0, V13.0.88"
        /*0030*/ 	.string	"Build cuda_13.0.r13.0/compiler.36424714_0"
        /*0030*/ 	.string	"-arch sm_100 -m 64 "



//--------------------- .note.nv.cuinfo           --------------------------
	.section	.note.nv.cuinfo,"",@"SHT_NOTE"
	.sectionflags	@"SHF_NOTE_NV_CUINFO"
        /*0018*/ 	.short	0x0002
        /*001a*/ 	.short	0x0064
        /*001c*/ 	.short	0x0082
	.zero		2


//--------------------- .nv.info                  --------------------------
	.section	.nv.info,"",@"SHT_CUDA_INFO"
	.align	4


	//----- nvinfo : EIATTR_REGCOUNT
	.align		4
        /*0000*/ 	.byte	0x04, 0x2f
        /*0002*/ 	.short	(.L_1 - .L_0)
	.align		4
.L_0:
        /*0004*/ 	.word	index@(di_batch_from_precomputed_f32)
        /*0008*/ 	.word	0x00000022


	//----- nvinfo : EIATTR_FRAME_SIZE
	.align		4
.L_1:
        /*000c*/ 	.byte	0x04, 0x11
        /*000e*/ 	.short	(.L_3 - .L_2)
	.align		4
.L_2:
        /*0010*/ 	.word	index@($__internal_5_$__cuda_sm3x_div_rn_noftz_f32_slowpath)
        /*0014*/ 	.word	0x00000000


	//----- nvinfo : EIATTR_FRAME_SIZE
	.align		4
.L_3:
        /*0018*/ 	.byte	0x04, 0x11
        /*001a*/ 	.short	(.L_5 - .L_4)
	.align		4
.L_4:
        /*001c*/ 	.word	index@($__internal_4_$__cuda_sm20_rcp_rn_f32_slowpath)
        /*0020*/ 	.word	0x00000000


	//----- nvinfo : EIATTR_FRAME_SIZE
	.align		4
.L_5:
        /*0024*/ 	.byte	0x04, 0x11
        /*0026*/ 	.short	(.L_7 - .L_6)
	.align		4
.L_6:
        /*0028*/ 	.word	index@($__internal_3_$__cuda_sm20_div_rn_f64_full)
        /*002c*/ 	.word	0x00000000


	//----- nvinfo : EIATTR_FRAME_SIZE
	.align		4
.L_7:
        /*0030*/ 	.byte	0x04, 0x11
        /*0032*/ 	.short	(.L_9 - .L_8)
	.align		4
.L_8:
        /*0034*/ 	.word	index@(di_batch_from_precomputed_f32)
        /*0038*/ 	.word	0x00000000


	//----- nvinfo : EIATTR_REGCOUNT
	.align		4
.L_9:
        /*003c*/ 	.byte	0x04, 0x2f
        /*003e*/ 	.short	(.L_11 - .L_10)
	.align		4
.L_10:
        /*0040*/ 	.word	index@(di_many_series_one_param_f32)
        /*0044*/ 	.word	0x00000030


	//----- nvinfo : EIATTR_FRAME_SIZE
	.align		4
.L_11:
        /*0048*/ 	.byte	0x04, 0x11
        /*004a*/ 	.short	(.L_13 - .L_12)
	.align		4
.L_12:
        /*004c*/ 	.word	index@($__internal_2_$__cuda_sm3x_div_rn_noftz_f32_slowpath)
        /*0050*/ 	.word	0x00000000


	//----- nvinfo : EIATTR_FRAME_SIZE
	.align		4
.L_13:
        /*0054*/ 	.byte	0x04, 0x11
        /*0056*/ 	.short	(.L_15 - .L_14)
	.align		4
.L_14:
        /*0058*/ 	.word	index@($__internal_1_$__cuda_sm20_rcp_rn_f32_slowpath)
        /*005c*/ 	.word	0x00000000


	//----- nvinfo : EIATTR_FRAME_SIZE
	.align		4
.L_15:
        /*0060*/ 	.byte	0x04, 0x11
        /*0062*/ 	.short	(.L_17 - .L_16)
	.align		4
.L_16:
        /*0064*/ 	.word	index@($__internal_0_$__cuda_sm20_div_rn_f64_full)
        /*0068*/ 	.word	0x00000000


	//----- nvinfo : EIATTR_FRAME_SIZE
	.align		4
.L_17:
        /*006c*/ 	.byte	0x04, 0x11
        /*006e*/ 	.short	(.L_19 - .L_18)
	.align		4
.L_18:
        /*0070*/ 	.word	index@(di_many_series_one_param_f32)
        /*0074*/ 	.word	0x00000000


	//----- nvinfo : EIATTR_MIN_STACK_SIZE
	.align		4
.L_19:
        /*0078*/ 	.byte	0x04, 0x12
        /*007a*/ 	.short	(.L_21 - .L_20)
	.align		4
.L_20:
        /*007c*/ 	.word	index@(di_many_series_one_param_f32)
        /*0080*/ 	.word	0x00000000


	//----- nvinfo : EIATTR_MIN_STACK_SIZE
	.align		4
.L_21:
        /*0084*/ 	.byte	0x04, 0x12
        /*0086*/ 	.short	(.L_23 - .L_22)
	.align		4
.L_22:
        /*0088*/ 	.word	index@(di_batch_from_precomputed_f32)
        /*008c*/ 	.word	0x00000000
.L_23:


//--------------------- .nv.compat                --------------------------
	.section	.nv.compat,"",@"SHT_CUDA_COMPAT_INFO"
	.align	4
        /*0000*/ 	.byte	0x02, 0x09, 0x00, 0x00, 0x02, 0x02, 0x01, 0x00, 0x02, 0x05, 0x05, 0x00, 0x03, 0x07, 0x01, 0x01
        /*0010*/ 	.byte	0x02, 0x03, 0x00, 0x00, 0x02, 0x06, 0x01, 0x00, 0x04, 0x0b, 0x08, 0x00, 0x01, 0x00, 0x00, 0x00
        /*0020*/ 	.byte	0x00, 0x00, 0x00, 0x00


//--------------------- .nv.info.di_many_series_one_param_f32 --------------------------
	.section	.nv.info.di_many_series_one_param_f32,"",@"SHT_CUDA_INFO"
	.sectionflags	@""
	.align	4


	//----- nvinfo : EIATTR_CUDA_API_VERSION
	.align		4
        /*0000*/ 	.byte	0x04, 0x37
        /*0002*/ 	.short	(.L_25 - .L_24)
.L_24:
        /*0004*/ 	.word	0x00000082


	//----- nvinfo : EIATTR_KPARAM_INFO
	.align		4
.L_25:
        /*0008*/ 	.byte	0x04, 0x17
        /*000a*/ 	.short	(.L_27 - .L_26)
.L_26:
        /*000c*/ 	.word	0x00000000
        /*0010*/ 	.short	0x0008
        /*0012*/ 	.short	0x0038
        /*0014*/ 	.byte	0x00, 0xf5, 0x21, 0x00


	//----- nvinfo : EIATTR_KPARAM_INFO
	.align		4
.L_27:
        /*0018*/ 	.byte	0x04, 0x17
        /*001a*/ 	.short	(.L_29 - .L_28)
.L_28:
        /*001c*/ 	.word	0x00000000
        /*0020*/ 	.short	0x0007
        /*0022*/ 	.short	0x0030
        /*0024*/ 	.byte	0x00, 0xf5, 0x21, 0x00


	//----- nvinfo : EIATTR_KPARAM_INFO
	.align		4
.L_29:
        /*0028*/ 	.byte	0x04, 0x17
        /*002a*/ 	.short	(.L_31 - .L_30)
.L_30:
        /*002c*/ 	.word	0x00000000
        /*0030*/ 	.short	0x0006
        /*0032*/ 	.short	0x0028
        /*0034*/ 	.byte	0x00, 0xf0, 0x11, 0x00


	//----- nvinfo : EIATTR_KPARAM_INFO
	.align		4
.L_31:
        /*0038*/ 	.byte	0x04, 0x17
        /*003a*/ 	.short	(.L_33 - .L_32)
.L_32:
        /*003c*/ 	.word	0x00000000
        /*0040*/ 	.short	0x0005
        /*0042*/ 	.short	0x0024
        /*0044*/ 	.byte	0x00, 0xf0, 0x11, 0x00


	//----- nvinfo : EIATTR_KPARAM_INFO
	.align		4
.L_33:
        /*0048*/ 	.byte	0x04, 0x17
        /*004a*/ 	.short	(.L_35 - .L_34)
.L_34:
        /*004c*/ 	.word	0x00000000
        /*0050*/ 	.short	0x0004
        /*0052*/ 	.short	0x0020
        /*0054*/ 	.byte	0x00, 0xf0, 0x11, 0x00


	//----- nvinfo : EIATTR_KPARAM_INFO
	.align		4
.L_35:
        /*0058*/ 	.byte	0x04, 0x17
        /*005a*/ 	.short	(.L_37 - .L_36)
.L_36:
        /*005c*/ 	.word	0x00000000
        /*0060*/ 	.short	0x0003
        /*0062*/ 	.short	0x0018
        /*0064*/ 	.byte	0x00, 0xf5, 0x21, 0x00


	//----- nvinfo : EIATTR_KPARAM_INFO
	.align		4
.L_37:
        /*0068*/ 	.byte	0x04, 0x17
        /*006a*/ 	.short	(.L_39 - .L_38)
.L_38:
        /*006c*/ 	.word	0x00000000
        /*0070*/ 	.short	0x0002
        /*0072*/ 	.short	0x0010
        /*0074*/ 	.byte	0x00, 0xf5, 0x21, 0x00


	//----- nvinfo : EIATTR_KPARAM_INFO
	.align		4
.L_39:
        /*0078*/ 	.byte	0x04, 0x17
        /*007a*/ 	.short	(.L_41 - .L_40)
.L_40:
        /*007c*/ 	.word	0x00000000
        /*0080*/ 	.short	0x0001
        /*0082*/ 	.short	0x0008
        /*0084*/ 	.byte	0x00, 0xf5, 0x21, 0x00


	//----- nvinfo : EIATTR_KPARAM_INFO
	.align		4
.L_41:
        /*0088*/ 	.byte	0x04, 0x17
        /*008a*/ 	.short	(.L_43 - .L_42)
.L_42:
        /*008c*/ 	.word	0x00000000
        /*0090*/ 	.short	0x0000
        /*0092*/ 	.short	0x0000
        /*0094*/ 	.byte	0x00, 0xf5, 0x21, 0x00


	//----- nvinfo : EIATTR_SPARSE_MMA_MASK
	.align		4
.L_43:
        /*0098*/ 	.byte	0x03, 0x50
        /*009a*/ 	.short	0x0000


	//----- nvinfo : EIATTR_MAXREG_COUNT
	.align		4
        /*009c*/ 	.byte	0x03, 0x1b
        /*009e*/ 	.short	0x00ff


	//----- nvinfo : EIATTR_MERCURY_ISA_VERSION
	.align		4
        /*00a0*/ 	.byte	0x03, 0x5f
        /*00a2*/ 	.short	0x0101


	//----- nvinfo : EIATTR_COOP_GROUP_MASK_REGIDS
	.align		4
        /*00a4*/ 	.byte	0x04, 0x29
        /*00a6*/ 	.short	(.L_45 - .L_44)


	//   ....[0]....
.L_44:
        /*00a8*/ 	.word	0xffffffff


	//   ....[1]....
        /*00ac*/ 	.word	0xffffffff


	//   ....[2]....
        /*00b0*/ 	.word	0xffffffff


	//   ....[3]....
        /*00b4*/ 	.word	0xffffffff


	//   ....[4]....
        /*00b8*/ 	.word	0xffffffff


	//   ....[5]....
        /*00bc*/ 	.word	0xffffffff


	//   ....[6]....
        /*00c0*/ 	.word	0xffffffff


	//   ....[7]....
        /*00c4*/ 	.word	0xffffffff


	//   ....[8]....
        /*00c8*/ 	.word	0xffffffff


	//   ....[9]....
        /*00cc*/ 	.word	0xffffffff


	//   ....[10]....
        /*00d0*/ 	.word	0xffffffff


	//   ....[11]....
        /*00d4*/ 	.word	0xffffffff


	//   ....[12]....
        /*00d8*/ 	.word	0xffffffff


	//   ....[13]....
        /*00dc*/ 	.word	0xffffffff


	//   ....[14]....
        /*00e0*/ 	.word	0xffffffff


	//   ....[15]....
        /*00e4*/ 	.word	0x05000019


	//   ....[16]....
        /*00e8*/ 	.word	0x05000019


	//   ....[17]....
        /*00ec*/ 	.word	0x05000019


	//   ....[18]....
        /*00f0*/ 	.word	0x05000019


	//   ....[19]....
        /*00f4*/ 	.word	0x05000019


	//   ....[20]....
        /*00f8*/ 	.word	0x05000019


	//   ....[21]....
        /*00fc*/ 	.word	0x05000019


	//   ....[22]....
        /*0100*/ 	.word	0x05000019


	//   ....[23]....
        /*0104*/ 	.word	0x05000019


	//   ....[24]....
        /*0108*/ 	.word	0x05000019


	//   ....[25]....
        /*010c*/ 	.word	0x05000019


	//   ....[26]....
        /*0110*/ 	.word	0x05000019


	//   ....[27]....
        /*0114*/ 	.word	0x05000019


	//   ....[28]....
        /*0118*/ 	.word	0x05000019


	//   ....[29]....
        /*011c*/ 	.word	0x05000019


	//----- nvinfo : EIATTR_COOP_GROUP_INSTR_OFFSETS
	.align		4
.L_45:
        /*0120*/ 	.byte	0x04, 0x28
        /*0122*/ 	.short	(.L_47 - .L_46)


	//   ....[0]....
.L_46:
        /*0124*/ 	.word	0x000021a0


	//   ....[1]....
        /*0128*/ 	.word	0x000021b0


	//   ....[2]....
        /*012c*/ 	.word	0x000021c0


	//   ....[3]....
        /*0130*/ 	.word	0x000021f0


	//   ....[4]....
        /*0134*/ 	.word	0x00002210


	//   ....[5]....
        /*0138*/ 	.word	0x00002220


	//   ....[6]....
        /*013c*/ 	.word	0x00002250


	//   ....[7]....
        /*0140*/ 	.word	0x00002270


	//   ....[8]....
        /*0144*/ 	.word	0x00002280


	//   ....[9]....
        /*0148*/ 	.word	0x000022b0


	//   ....[10]....
        /*014c*/ 	.word	0x000022d0


	//   ....[11]....
        /*0150*/ 	.word	0x000022e0


	//   ....[12]....
        /*0154*/ 	.word	0x00002310


	//   ....[13]....
        /*0158*/ 	.word	0x00002330


	//   ....[14]....
        /*015c*/ 	.word	0x00002340


	//   ....[15]....
        /*0160*/ 	.word	0x000035b0


	//   ....[16]....
        /*0164*/ 	.word	0x00003650


	//   ....[17]....
        /*0168*/ 	.word	0x000036c0


	//   ....[18]....
        /*016c*/ 	.word	0x00003730


	//   ....[19]....
        /*0170*/ 	.word	0x000037a0


	//   ....[20]....
        /*0174*/ 	.word	0x00003800


	//   ....[21]....
        /*0178*/ 	.word	0x00003880


	//   ....[22]....
        /*017c*/ 	.word	0x000038f0


	//   ....[23]....
        /*0180*/ 	.word	0x00003960


	//   ....[24]....
        /*0184*/ 	.word	0x000039d0


	//   ....[25]....
        /*0188*/ 	.word	0x00003a30


	//   ....[26]....
        /*018c*/ 	.word	0x00003aa0


	//   ....[27]....
        /*0190*/ 	.word	0x00003b10


	//   ....[28]....
        /*0194*/ 	.word	0x00003b80


	//   ....[29]....
        /*0198*/ 	.word	0x00003c00


	//----- nvinfo : EIATTR_VRC_CTA_INIT_COUNT
	.align		4
.L_47:
        /*019c*/ 	.byte	0x02, 0x4a
	.zero		1
	.zero		1


	//----- nvinfo : EIATTR_EXIT_INSTR_OFFSETS
	.align		4
        /*01a0*/ 	.byte	0x04, 0x1c
        /*01a2*/ 	.short	(.L_49 - .L_48)


	//   ....[0]....
.L_48:
        /*01a4*/ 	.word	0x00000050


	//   ....[1]....
        /*01a8*/ 	.word	0x00000080


	//   ....[2]....
        /*01ac*/ 	.word	0x000001e0


	//   ....[3]....
        /*01b0*/ 	.word	0x00003550


	//----- nvinfo : EIATTR_CRS_STACK_SIZE
	.align		4
.L_49:
        /*01b4*/ 	.byte	0x04, 0x1e
        /*01b6*/ 	.short	(.L_51 - .L_50)
.L_50:
        /*01b8*/ 	.word	0x00000000


	//----- nvinfo : EIATTR_CBANK_PARAM_SIZE
	.align		4
.L_51:
        /*01bc*/ 	.byte	0x03, 0x19
        /*01be*/ 	.short	0x0040


	//----- nvinfo : EIATTR_PARAM_CBANK
	.align		4
        /*01c0*/ 	.byte	0x04, 0x0a
        /*01c2*/ 	.short	(.L_53 - .L_52)
	.align		4
.L_52:
        /*01c4*/ 	.word	index@(.nv.constant0.di_many_series_one_param_f32)
        /*01c8*/ 	.short	0x0380
        /*01ca*/ 	.short	0x0040


	//----- nvinfo : EIATTR_SW_WAR
	.align		4
.L_53:
        /*01cc*/ 	.byte	0x04, 0x36
        /*01ce*/ 	.short	(.L_55 - .L_54)
.L_54:
        /*01d0*/ 	.word	0x00000008
.L_55:


//--------------------- .nv.info.di_batch_from_precomputed_f32 --------------------------
	.section	.nv.info.di_batch_from_precomputed_f32,"",@"SHT_CUDA_INFO"
	.sectionflags	@""
	.align	4


	//----- nvinfo : EIATTR_CUDA_API_VERSION
	.align		4
        /*0000*/ 	.byte	0x04, 0x37
        /*0002*/ 	.short	(.L_57 - .L_56)
.L_56:
        /*0004*/ 	.word	0x00000082


	//----- nvinfo : EIATTR_KPARAM_INFO
	.align		4
.L_57:
        /*0008*/ 	.byte	0x04, 0x17
        /*000a*/ 	.short	(.L_59 - .L_58)
.L_58:
        /*000c*/ 	.word	0x00000000
        /*0010*/ 	.short	0x0009
        /*0012*/ 	.short	0x0040
        /*0014*/ 	.byte	0x00, 0xf5, 0x21, 0x00


	//----- nvinfo : EIATTR_KPARAM_INFO
	.align		4
.L_59:
        /*0018*/ 	.byte	0x04, 0x17
        /*001a*/ 	.short	(.L_61 - .L_60)
.L_60:
        /*001c*/ 	.word	0x00000000
        /*0020*/ 	.short	0x0008
        /*0022*/ 	.short	0x0038
        /*0024*/ 	.byte	0x00, 0xf5, 0x21, 0x00


	//----- nvinfo : EIATTR_KPARAM_INFO
	.align		4
.L_61:
        /*0028*/ 	.byte	0x04, 0x17
        /*002a*/ 	.short	(.L_63 - .L_62)
.L_62:
        /*002c*/ 	.word	0x00000000
        /*0030*/ 	.short	0x0007
        /*0032*/ 	.short	0x0030
        /*0034*/ 	.byte	0x00, 0xf0, 0x11, 0x00


	//----- nvinfo : EIATTR_KPARAM_INFO
	.align		4
.L_63:
        /*0038*/ 	.byte	0x04, 0x17
        /*003a*/ 	.short	(.L_65 - .L_64)
.L_64:
        /*003c*/ 	.word	0x00000000
        /*0040*/ 	.short	0x0006
        /*0042*/ 	.short	0x002c
        /*0044*/ 	.byte	0x00, 0xf0, 0x11, 0x00


	//----- nvinfo : EIATTR_KPARAM_INFO
	.align		4
.L_65:
        /*0048*/ 	.byte	0x04, 0x17
        /*004a*/ 	.short	(.L_67 - .L_66)
.L_66:
        /*004c*/ 	.word	0x00000000
        /*0050*/ 	.short	0x0005
        /*0052*/ 	.short	0x0028
        /*0054*/ 	.byte	0x00, 0xf0, 0x11, 0x00


	//----- nvinfo : EIATTR_KPARAM_INFO
	.align		4
.L_67:
        /*0058*/ 	.byte	0x04, 0x17
        /*005a*/ 	.short	(.L_69 - .L_68)
.L_68:
        /*005c*/ 	.word	0x00000000
        /*0060*/ 	.short	0x0004
        /*0062*/ 	.short	0x0020
        /*0064*/ 	.byte	0x00, 0xf5, 0x21, 0x00


	//----- nvinfo : EIATTR_KPARAM_INFO
	.align		4
.L_69:
        /*0068*/ 	.byte	0x04, 0x17
        /*006a*/ 	.short	(.L_71 - .L_70)
.L_70:
        /*006c*/ 	.word	0x00000000
        /*0070*/ 	.short	0x0003
        /*0072*/ 	.short	0x0018
        /*0074*/ 	.byte	0x00, 0xf5, 0x21, 0x00


	//----- nvinfo : EIATTR_KPARAM_INFO
	.align		4
.L_71:
        /*0078*/ 	.byte	0x04, 0x17
        /*007a*/ 	.short	(.L_73 - .L_72)
.L_72:
        /*007c*/ 	.word	0x00000000
        /*0080*/ 	.short	0x0002
        /*0082*/ 	.short	0x0010
        /*0084*/ 	.byte	0x00, 0xf5, 0x21, 0x00


	//----- nvinfo : EIATTR_KPARAM_INFO
	.align		4
.L_73:
        /*0088*/ 	.byte	0x04, 0x17
        /*008a*/ 	.short	(.L_75 - .L_74)
.L_74:
        /*008c*/ 	.word	0x00000000
        /*0090*/ 	.short	0x0001
        /*0092*/ 	.short	0x0008
        /*0094*/ 	.byte	0x00, 0xf5, 0x21, 0x00


	//----- nvinfo : EIATTR_KPARAM_INFO
	.align		4
.L_75:
        /*0098*/ 	.byte	0x04, 0x17
        /*009a*/ 	.short	(.L_77 - .L_76)
.L_76:
        /*009c*/ 	.word	0x00000000
        /*00a0*/ 	.short	0x0000
        /*00a2*/ 	.short	0x0000
        /*00a4*/ 	.byte	0x00, 0xf5, 0x21, 0x00


	//----- nvinfo : EIATTR_SPARSE_MMA_MASK
	.align		4
.L_77:
        /*00a8*/ 	.byte	0x03, 0x50
        /*00aa*/ 	.short	0x0000


	//----- nvinfo : EIATTR_MAXREG_COUNT
	.align		4
        /*00ac*/ 	.byte	0x03, 0x1b
        /*00ae*/ 	.short	0x00ff


	//----- nvinfo : EIATTR_NUM_BARRIERS
	.align		4
        /*00b0*/ 	.byte	0x02, 0x4c
        /*00b2*/ 	.byte	0x01
	.zero		1


	//----- nvinfo : EIATTR_MERCURY_ISA_VERSION
	.align		4
        /*00b4*/ 	.byte	0x03, 0x5f
        /*00b6*/ 	.short	0x0101


	//----- nvinfo : EIATTR_COOP_GROUP_MASK_REGIDS
	.align		4
        /*00b8*/ 	.byte	0x04, 0x29
        /*00ba*/ 	.short	(.L_79 - .L_78)


	//   ....[0]....
.L_78:
        /*00bc*/ 	.word	0xffffffff


	//   ....[1]....
        /*00c0*/ 	.word	0xffffffff


	//   ....[2]....
        /*00c4*/ 	.word	0xffffffff


	//   ....[3]....
        /*00c8*/ 	.word	0xffffffff


	//   ....[4]....
        /*00cc*/ 	.word	0xffffffff


	//   ....[5]....
        /*00d0*/ 	.word	0xffffffff


	//   ....[6]....
        /*00d4*/ 	.word	0xffffffff


	//   ....[7]....
        /*00d8*/ 	.word	0xffffffff


	//   ....[8]....
        /*00dc*/ 	.word	0xffffffff


	//   ....[9]....
        /*00e0*/ 	.word	0xffffffff


	//   ....[10]....
        /*00e4*/ 	.word	0xffffffff


	//   ....[11]....
        /*00e8*/ 	.word	0xffffffff


	//   ....[12]....
        /*00ec*/ 	.word	0xffffffff


	//   ....[13]....
        /*00f0*/ 	.word	0xffffffff


	//   ....[14]....
        /*00f4*/ 	.word	0xffffffff


	//   ....[15]....
        /*00f8*/ 	.word	0xffffffff


	//   ....[16]....
        /*00fc*/ 	.word	0xffffffff


	//   ....[17]....
        /*0100*/ 	.word	0xffffffff


	//   ....[18]....
        /*0104*/ 	.word	0xffffffff


	//   ....[19]....
        /*0108*/ 	.word	0xffffffff


	//   ....[20]....
        /*010c*/ 	.word	0xffffffff


	//   ....[21]....
        /*0110*/ 	.word	0xffffffff


	//   ....[22]....
        /*0114*/ 	.word	0xffffffff


	//   ....[23]....
        /*0118*/ 	.word	0xffffffff


	//   ....[24]....
        /*011c*/ 	.word	0xffffffff


	//   ....[25]....
        /*0120*/ 	.word	0xffffffff


	//   ....[26]....
        /*0124*/ 	.word	0xffffffff


	//   ....[27]....
        /*0128*/ 	.word	0xffffffff


	//   ....[28]....
        /*012c*/ 	.word	0xffffffff


	//   ....[29]....
        /*0130*/ 	.word	0xffffffff


	//   ....[30]....
        /*0134*/ 	.word	0x0500000e


	//   ....[31]....
        /*0138*/ 	.word	0x0500000e


	//   ....[32]....
        /*013c*/ 	.word	0x0500000e


	//   ....[33]....
        /*0140*/ 	.word	0x0500000e


	//   ....[34]....
        /*0144*/ 	.word	0x0500000e


	//   ....[35]....
        /*0148*/ 	.word	0x0500000e


	//   ....[36]....
        /*014c*/ 	.word	0x0500000e


	//   ....[37]....
        /*0150*/ 	.word	0x0500000e


	//   ....[38]....
        /*0154*/ 	.word	0x0500000e


	//   ....[39]....
        /*0158*/ 	.word	0x0500000e


	//   ....[40]....
        /*015c*/ 	.word	0x0500000e


	//   ....[41]....
        /*0160*/ 	.word	0x0500000e


	//   ....[42]....
        /*0164*/ 	.word	0x0500000e


	//   ....[43]....
        /*0168*/ 	.word	0x0500000e


	//   ....[44]....
        /*016c*/ 	.word	0x0500000e


	//   ....[45]....
        /*0170*/ 	.word	0x0500000e


	//   ....[46]....
        /*0174*/ 	.word	0x0500000e


	//   ....[47]....
        /*0178*/ 	.word	0x0500000e


	//   ....[48]....
        /*017c*/ 	.word	0x0500000e


	//   ....[49]....
        /*0180*/ 	.word	0x0500000e


	//----- nvinfo : EIATTR_COOP_GROUP_INSTR_OFFSETS
	.align		4
.L_79:
        /*0184*/ 	.byte	0x04, 0x28
        /*0186*/ 	.short	(.L_81 - .L_80)


	//   ....[0]....
.L_80:
        /*0188*/ 	.word	0x000004a0


	//   ....[1]....
        /*018c*/ 	.word	0x00000510


	//   ....[2]....
        /*0190*/ 	.word	0x00000540


	//   ....[3]....
        /*0194*/ 	.word	0x00000570


	//   ....[4]....
        /*0198*/ 	.word	0x000005a0


	//   ....[5]....
        /*019c*/ 	.word	0x00000680


	//   ....[6]....
        /*01a0*/ 	.word	0x000006a0


	//   ....[7]....
        /*01a4*/ 	.word	0x000006c0


	//   ....[8]....
        /*01a8*/ 	.word	0x000006e0


	//   ....[9]....
        /*01ac*/ 	.word	0x00000700


	//   ....[10]....
        /*01b0*/ 	.word	0x00000760


	//   ....[11]....
        /*01b4*/ 	.word	0x00000780


	//   ....[12]....
        /*01b8*/ 	.word	0x000007a0


	//   ....[13]....
        /*01bc*/ 	.word	0x000007c0


	//   ....[14]....
        /*01c0*/ 	.word	0x000007e0


	//   ....[15]....
        /*01c4*/ 	.word	0x000008e0


	//   ....[16]....
        /*01c8*/ 	.word	0x00000900


	//   ....[17]....
        /*01cc*/ 	.word	0x00000920


	//   ....[18]....
        /*01d0*/ 	.word	0x00000940


	//   ....[19]....
        /*01d4*/ 	.word	0x00000960


	//   ....[20]....
        /*01d8*/ 	.word	0x000009b0


	//   ....[21]....
        /*01dc*/ 	.word	0x000009d0


	//   ....[22]....
        /*01e0*/ 	.word	0x000009f0


	//   ....[23]....
        /*01e4*/ 	.word	0x00000a10


	//   ....[24]....
        /*01e8*/ 	.word	0x00000a30


	//   ....[25]....
        /*01ec*/ 	.word	0x00000b00


	//   ....[26]....
        /*01f0*/ 	.word	0x00000b20


	//   ....[27]....
        /*01f4*/ 	.word	0x00000b40


	//   ....[28]....
        /*01f8*/ 	.word	0x00000b60


	//   ....[29]....
        /*01fc*/ 	.word	0x00000b80


	//   ....[30]....
        /*0200*/ 	.word	0x00002440


	//   ....[31]....
        /*0204*/ 	.word	0x000024b0


	//   ....[32]....
        /*0208*/ 	.word	0x00002520


	//   ....[33]....
        /*020c*/ 	.word	0x00002590


	//   ....[34]....
        /*0210*/ 	.word	0x00002600


	//   ....[35]....
        /*0214*/ 	.word	0x00002690


	//   ....[36]....
        /*0218*/ 	.word	0x00002730


	//   ....[37]....
        /*021c*/ 	.word	0x000027a0


	//   ....[38]....
        /*0220*/ 	.word	0x00002810


	//   ....[39]....
        /*0224*/ 	.word	0x00002880


	//   ....[40]....
        /*0228*/ 	.word	0x00002900


	//   ....[41]....
        /*022c*/ 	.word	0x00002970


	//   ....[42]....
        /*0230*/ 	.word	0x000029e0


	//   ....[43]....
        /*0234*/ 	.word	0x00002a50


	//   ....[44]....
        /*0238*/ 	.word	0x00002ac0


	//   ....[45]....
        /*023c*/ 	.word	0x00002b50


	//   ....[46]....
        /*0240*/ 	.word	0x00002bf0


	//   ....[47]....
        /*0244*/ 	.word	0x00002c60


	//   ....[48]....
        /*0248*/ 	.word	0x00002cd0


	//   ....[49]....
        /*024c*/ 	.word	0x00002d40


	//----- nvinfo : EIATTR_VRC_CTA_INIT_COUNT
	.align		4
.L_81:
        /*0250*/ 	.byte	0x02, 0x4a
	.zero		1
	.zero		1


	//----- nvinfo : EIATTR_EXIT_INSTR_OFFSETS
	.align		4
        /*0254*/ 	.byte	0x04, 0x1c
        /*0256*/ 	.short	(.L_83 - .L_82)


	//   ....[0]....
.L_82:
        /*0258*/ 	.word	0x00000050


	//   ....[1]....
        /*025c*/ 	.word	0x00000160


	//   ....[2]....
        /*0260*/ 	.word	0x000002d0


	//   ....[3]....
        /*0264*/ 	.word	0x00000a80


	//   ....[4]....
        /*0268*/ 	.word	0x00000ba0


	//   ....[5]....
        /*026c*/ 	.word	0x00000eb0


	//   ....[6]....
        /*0270*/ 	.word	0x00001470


	//   ....[7]....
        /*0274*/ 	.word	0x000023e0


	//----- nvinfo : EIATTR_CRS_STACK_SIZE
	.align		4
.L_83:
        /*0278*/ 	.byte	0x04, 0x1e
        /*027a*/ 	.short	(.L_85 - .L_84)
.L_84:
        /*027c*/ 	.word	0x00000000


	//----- nvinfo : EIATTR_CBANK_PARAM_SIZE
	.align		4
.L_85:
        /*0280*/ 	.byte	0x03, 0x19
        /*0282*/ 	.short	0x0048


	//----- nvinfo : EIATTR_PARAM_CBANK
	.align		4
        /*0284*/ 	.byte	0x04, 0x0a
        /*0286*/ 	.short	(.L_87 - .L_86)
	.align		4
.L_86:
        /*0288*/ 	.word	index@(.nv.constant0.di_batch_from_precomputed_f32)
        /*028c*/ 	.short	0x0380
        /*028e*/ 	.short	0x0048


	//----- nvinfo : EIATTR_SW_WAR
	.align		4
.L_87:
        /*0290*/ 	.byte	0x04, 0x36
        /*0292*/ 	.short	(.L_89 - .L_88)
.L_88:
        /*0294*/ 	.word	0x00000008
.L_89:


//--------------------- .nv.callgraph             --------------------------
	.section	.nv.callgraph,"",@"SHT_CUDA_CALLGRAPH"
	.align	4
	.sectionentsize	8
	.align		4
        /*0000*/ 	.word	0x00000000
	.align		4
        /*0004*/ 	.word	0xffffffff
	.align		4
        /*0008*/ 	.word	0x00000000
	.align		4
        /*000c*/ 	.word	0xfffffffe
	.align		4
        /*0010*/ 	.word	0x00000000
	.align		4
        /*0014*/ 	.word	0xfffffffd
	.align		4
        /*0018*/ 	.word	0x00000000
	.align		4
        /*001c*/ 	.word	0xfffffffc


//--------------------- .text.di_many_series_one_param_f32 --------------------------
	.section	.text.di_many_series_one_param_f32,"ax",@progbits
	.align	128
        .global         di_many_series_one_param_f32
        .type           di_many_series_one_param_f32,@function
        .size           di_many_series_one_param_f32,(.L_x_171 - di_many_series_one_param_f32)
        .other          di_many_series_one_param_f32,@"STO_CUDA_ENTRY STV_DEFAULT"
di_many_series_one_param_f32:
.text.di_many_series_one_param_f32:
[----:B------:R-:W-:Y:S08]  /*0000*/  LDC R1, c[0x0][0x37c] ;  /* 0x0000df00ff017b82 */ /* 0x000ff00000000800 */
[----:B------:R-:W0:Y:S01]  /*0010*/  LDC.64 R2, c[0x0][0x3a0] ;  /* 0x0000e800ff027b82 */ /* 0x000e220000000a00 */
[----:B------:R-:W0:Y:S02]  /*0020*/  LDCU UR4, c[0x0][0x3a8] ;  /* 0x00007500ff0477ac */ /* 0x000e240008000800 */
[----:B0-----:R-:W-:-:S04]  /*0030*/  VIMNMX3 R0, R2, UR4, R3, PT ;  /* 0x0000000402007c0f */ /* 0x001fc8000b800103 */
[----:B------:R-:W-:-:S13]  /*0040*/  ISETP.GE.AND P0, PT, R0, 0x1, PT ;  /* 0x000000010000780c */ /* 0x000fda0003f06270 */
[----:B------:R-:W-:Y:S05]  /*0050*/  @!P0 EXIT ;  /* 0x000000000000894d */ /* 0x000fea0003800000 */
[----:B------:R-:W0:Y:S02]  /*0060*/  LDC R8, c[0x0][0x360] ;  /* 0x0000d800ff087b82 */ /* 0x000e240000000800 */
[----:B0-----:R-:W-:-:S13]  /*0070*/  ISETP.GE.U32.AND P0, PT, R8, 0x20, PT ;  /* 0x000000200800780c */ /* 0x001fda0003f06070 */
[----:B------:R-:W-:Y:S05]  /*0080*/  @!P0 EXIT ;  /* 0x000000000000894d */ /* 0x000fea0003800000 */
[----:B------:R-:W0:Y:S01]  /*0090*/  S2R R4, SR_TID.X ;  /* 0x0000000000047919 */ /* 0x000e220000002100 */
[----:B------:R-:W-:Y:S01]  /*00a0*/  I2FP.F32.U32 R0, R2 ;  /* 0x0000000200007245 */ /* 0x000fe20000201000 */
[----:B------:R-:W1:Y:S01]  /*00b0*/  S2UR UR4, SR_CTAID.X ;  /* 0x00000000000479c3 */ /* 0x000e620000002500 */
[----:B------:R-:W-:-:S03]  /*00c0*/  SHF.R.U32.HI R8, RZ, 0x5, R8 ;  /* 0x00000005ff087819 */ /* 0x000fc60000011608 */
[----:B------:R-:W-:-:S05]  /*00d0*/  VIADD R2, R0, 0x1800000 ;  /* 0x0180000000027836 */ /* 0x000fca0000000000 */
[----:B------:R-:W-:-:S04]  /*00e0*/  LOP3.LUT R2, R2, 0x7f800000, RZ, 0xc0, !PT ;  /* 0x7f80000002027812 */ /* 0x000fc800078ec0ff */
[----:B------:R-:W-:Y:S02]  /*00f0*/  ISETP.GT.U32.AND P0, PT, R2, 0x1ffffff, PT ;  /* 0x01ffffff0200780c */ /* 0x000fe40003f04070 */
[----:B0-----:R-:W-:Y:S02]  /*0100*/  SHF.R.U32.HI R3, RZ, 0x5, R4 ;  /* 0x00000005ff037819 */ /* 0x001fe40000011604 */
[----:B------:R-:W-:-:S03]  /*0110*/  LOP3.LUT R2, R4, 0x1f, RZ, 0xc0, !PT ;  /* 0x0000001f04027812 */ /* 0x000fc600078ec0ff */
[----:B-1----:R-:W-:-:S06]  /*0120*/  IMAD R3, R8, UR4, R3 ;  /* 0x0000000408037c24 */ /* 0x002fcc000f8e0203 */
[----:B------:R-:W-:Y:S05]  /*0130*/  @P0 BRA `(.L_x_0) ;  /* 0x0000000000100947 */ /* 0x000fea0003800000 */
[----:B------:R-:W-:-:S07]  /*0140*/  MOV R12, 0x160 ;  /* 0x00000160000c7802 */ /* 0x000fce0000000f00 */
[----:B------:R-:W-:Y:S05]  /*0150*/  CALL.REL.NOINC `($__internal_1_$__cuda_sm20_rcp_rn_f32_slowpath) ;  /* 0x00000040005c7944 */ /* 0x000fea0003c00000 */
[----:B------:R-:W-:Y:S01]  /*0160*/  IMAD.MOV.U32 R4, RZ, RZ, R0 ;  /* 0x000000ffff047224 */ /* 0x000fe200078e0000 */
[----:B------:R-:W-:Y:S06]  /*0170*/  BRA `(.L_x_1) ;  /* 0x0000000000107947 */ /* 0x000fec0003800000 */
.L_x_0:
[----:B------:R-:W0:Y:S02]  /*0180*/  MUFU.RCP R5, R0 ;  /* 0x0000000000057308 */ /* 0x000e240000001000 */
[----:B0-----:R-:W-:-:S04]  /*0190*/  FFMA R4, R0, R5, -1 ;  /* 0xbf80000000047423 */ /* 0x001fc80000000005 */
[----:B------:R-:W-:-:S04]  /*01a0*/  FADD.FTZ R4, -R4, -RZ ;  /* 0x800000ff04047221 */ /* 0x000fc80000010100 */
[----:B------:R-:W-:-:S07]  /*01b0*/  FFMA R4, R5, R4, R5 ;  /* 0x0000000405047223 */ /* 0x000fce0000000005 */
.L_x_1:
[----:B------:R-:W0:Y:S02]  /*01c0*/  LDCU UR4, c[0x0][0x3a4] ;  /* 0x00007480ff0477ac */ /* 0x000e240008000800 */
[----:B0-----:R-:W-:-:S13]  /*01d0*/  ISETP.GE.AND P0, PT, R3, UR4, PT ;  /* 0x0000000403007c0c */ /* 0x001fda000bf06270 */
[----:B------:R-:W-:Y:S05]  /*01e0*/  @P0 EXIT ;  /* 0x000000000000094d */ /* 0x000fea0003800000 */
[----:B------:R-:W0:Y:S01]  /*01f0*/  LDCU UR5, c[0x0][0x3a8] ;  /* 0x00007500ff0577ac */ /* 0x000e220008000800 */
[----:B------:R-:W-:Y:S01]  /*0200*/  FADD R20, -R4, 1 ;  /* 0x3f80000004147421 */ /* 0x000fe20000000100 */
[----:B------:R-:W-:Y:S01]  /*0210*/  LOP3.LUT R0, RZ, R2, RZ, 0x33, !PT ;  /* 0x00000002ff007212 */ /* 0x000fe200078e33ff */
[----:B------:R-:W1:Y:S01]  /*0220*/  LDCU UR4, c[0x0][0x3a0] ;  /* 0x00007400ff0477ac */ /* 0x000e620008000800 */
[----:B------:R-:W-:-:S03]  /*0230*/  LOP3.LUT R5, R2, 0xa0, RZ, 0xfc, !PT ;  /* 0x000000a002057812 */ /* 0x000fc600078efcff */
[----:B------:R-:W2:Y:S01]  /*0240*/  F2F.F64.F32 R20, R20 ;  /* 0x0000001400147310 */ /* 0x000ea20000201800 */
[----:B------:R-:W3:Y:S01]  /*0250*/  LDCU UR6, c[0x0][0x370] ;  /* 0x00006e00ff0677ac */ /* 0x000ee20008000800 */
[C---:B------:R-:W-:Y:S02]  /*0260*/  LOP3.LUT R6, R2.reuse, 0xc0, RZ, 0xfc, !PT ;  /* 0x000000c002067812 */ /* 0x040fe400078efcff */
[----:B------:R-:W-:Y:S01]  /*0270*/  LOP3.LUT R7, R2, 0xe0, RZ, 0xfc, !PT ;  /* 0x000000e002077812 */ /* 0x000fe200078efcff */
[----:B------:R-:W4:Y:S01]  /*0280*/  LDCU.64 UR8, c[0x0][0x358] ;  /* 0x00006b00ff0877ac */ /* 0x000f220008000a00 */
[----:B0-----:R-:W-:Y:S01]  /*0290*/  VIADD R4, R0, UR5 ;  /* 0x0000000500047c36 */ /* 0x001fe20008000000 */
[----:B-1----:R-:W-:-:S04]  /*02a0*/  ULOP3.LUT UR4, URZ, UR4, URZ, 0x33, !UPT ;  /* 0x00000004ff047292 */ /* 0x002fc8000f8e33ff */
[----:B------:R-:W-:Y:S01]  /*02b0*/  LEA.HI R9, R4, 0x1, RZ, 0x1b ;  /* 0x0000000104097811 */ /* 0x000fe200078fd8ff */
[----:B---3--:R-:W-:-:S03]  /*02c0*/  IMAD R8, R8, UR6, RZ ;  /* 0x0000000608087c24 */ /* 0x008fc6000f8e02ff */
[----:B------:R-:W-:Y:S01]  /*02d0*/  LOP3.LUT R9, R9, 0x7, RZ, 0xc0, !PT ;  /* 0x0000000709097812 */ /* 0x000fe200078ec0ff */
[----:B--2---:R-:W-:-:S12]  /*02e0*/  UIADD3 UR4, UPT, UPT, UR4, UR5, URZ ;  /* 0x0000000504047290 */ /* 0x004fd8000fffe0ff */
.L_x_40:
[----:B01-3--:R-:W0:Y:S08]  /*02f0*/  LDC.64 R14, c[0x0][0x398] ;  /* 0x0000e600ff0e7b82 */ /* 0x00be300000000a00 */
[----:B------:R-:W1:Y:S01]  /*0300*/  LDC R0, c[0x0][0x3a8] ;  /* 0x0000ea00ff007b82 */ /* 0x000e620000000800 */
[----:B0-----:R-:W-:-:S06]  /*0310*/  IMAD.WIDE R14, R3, 0x4, R14 ;  /* 0x00000004030e7825 */ /* 0x001fcc00078e020e */
[----:B----4-:R0:W5:Y:S01]  /*0320*/  LDG.E.CONSTANT R14, desc[UR8][R14.64] ;  /* 0x000000080e0e7981 */ /* 0x010162000c1e9900 */
[----:B------:R-:W-:Y:S01]  /*0330*/  BSSY.RECONVERGENT B0, `(.L_x_2) ;  /* 0x0000088000007945 */ /* 0x000fe20003800200 */
[----:B-1----:R-:W-:-:S13]  /*0340*/  ISETP.GE.U32.AND P0, PT, R2, R0, PT ;  /* 0x000000000200720c */ /* 0x002fda0003f06070 */
[----:B0-2---:R-:W-:Y:S05]  /*0350*/  @P0 BRA `(.L_x_3) ;  /* 0x0000000800140947 */ /* 0x005fea0003800000 */
[----:B------:R-:W-:Y:S01]  /*0360*/  ISETP.GE.U32.AND P0, PT, R4, 0xe0, PT ;  /* 0x000000e00400780c */ /* 0x000fe20003f06070 */
[----:B------:R-:W-:Y:S01]  /*0370*/  BSSY.RECONVERGENT B1, `(.L_x_4) ;  /* 0x0000044000017945 */ /* 0x000fe20003800200 */
[----:B------:R-:W-:Y:S02]  /*0380*/  ISETP.NE.AND P1, PT, R9, RZ, PT ;  /* 0x000000ff0900720c */ /* 0x000fe40003f25270 */
[----:B------:R-:W-:-:S09]  /*0390*/  MOV R32, R2 ;  /* 0x0000000200207202 */ /* 0x000fd20000000f00 */
[----:B------:R-:W-:Y:S05]  /*03a0*/  @!P0 BRA `(.L_x_5) ;  /* 0x0000000400008947 */ /* 0x000fea0003800000 */
[----:B------:R-:W0:Y:S01]  /*03b0*/  LDC R11, c[0x0][0x3a4] ;  /* 0x0000e900ff0b7b82 */ /* 0x000e220000000800 */
[----:B------:R-:W-:Y:S01]  /*03c0*/  LEA.HI R33, R4, 0x1, RZ, 0x1b ;  /* 0x0000000104217811 */ /* 0x000fe200078fd8ff */
[----:B------:R-:W-:Y:S01]  /*03d0*/  IMAD.MOV.U32 R32, RZ, RZ, R2 ;  /* 0x000000ffff207224 */ /* 0x000fe200078e0002 */
[C---:B------:R-:W-:Y:S02]  /*03e0*/  LOP3.LUT R12, R2.reuse, 0x40, RZ, 0xfc, !PT ;  /* 0x00000040020c7812 */ /* 0x040fe400078efcff */
[C---:B------:R-:W-:Y:S02]  /*03f0*/  LOP3.LUT R16, R2.reuse, 0x60, RZ, 0xfc, !PT ;  /* 0x0000006002107812 */ /* 0x040fe400078efcff */
[C---:B------:R-:W-:Y:S02]  /*0400*/  LOP3.LUT R10, R2.reuse, 0x80, RZ, 0xfc, !PT ;  /* 0x00000080020a7812 */ /* 0x040fe400078efcff */
[----:B------:R-:W-:Y:S02]  /*0410*/  LOP3.LUT R18, R2, 0x20, RZ, 0xfc, !PT ;  /* 0x0000002002127812 */ /* 0x000fe400078efcff */
[----:B------:R-:W-:-:S05]  /*0420*/  LOP3.LUT R33, R33, 0xffffff8, RZ, 0xc0, !PT ;  /* 0x0ffffff821217812 */ /* 0x000fca00078ec0ff */
[----:B------:R-:W-:Y:S02]  /*0430*/  IMAD.MOV R33, RZ, RZ, -R33 ;  /* 0x000000ffff217224 */ /* 0x000fe400078e0a21 */
[-CC-:B0-----:R-:W-:Y:S02]  /*0440*/  IMAD R31, R12, R11.reuse, R3.reuse ;  /* 0x0000000b0c1f7224 */ /* 0x181fe400078e0203 */
[-CC-:B------:R-:W-:Y:S02]  /*0450*/  IMAD R13, R16, R11.reuse, R3.reuse ;  /* 0x0000000b100d7224 */ /* 0x180fe400078e0203 */
[-CC-:B------:R-:W-:Y:S02]  /*0460*/  IMAD R10, R10, R11.reuse, R3.reuse ;  /* 0x0000000b0a0a7224 */ /* 0x180fe400078e0203 */
[-CC-:B------:R-:W-:Y:S02]  /*0470*/  IMAD R15, R18, R11.reuse, R3.reuse ;  /* 0x0000000b120f7224 */ /* 0x180fe400078e0203 */
[----:B------:R-:W-:-:S02]  /*0480*/  IMAD R12, R5, R11, R3 ;  /* 0x0000000b050c7224 */ /* 0x000fc400078e0203 */
[-CC-:B------:R-:W-:Y:S02]  /*0490*/  IMAD R17, R6, R11.reuse, R3.reuse ;  /* 0x0000000b06117224 */ /* 0x180fe400078e0203 */
[-CC-:B------:R-:W-:Y:S02]  /*04a0*/  IMAD R30, R7, R11.reuse, R3.reuse ;  /* 0x0000000b071e7224 */ /* 0x180fe400078e0203 */
[----:B------:R-:W-:-:S07]  /*04b0*/  IMAD R16, R2, R11, R3 ;  /* 0x0000000b02107224 */ /* 0x000fce00078e0203 */
.L_x_6:
[----:B-1----:R-:W0:Y:S01]  /*04c0*/  LDC.64 R26, c[0x0][0x3b0] ;  /* 0x0000ec00ff1a7b82 */ /* 0x002e220000000a00 */
[----:B------:R-:W-:Y:S01]  /*04d0*/  IMAD.MOV.U32 R34, RZ, RZ, 0x7fc00000 ;  /* 0x7fc00000ff227424 */ /* 0x000fe200078e00ff */
[----:B------:R-:W-:Y:S01]  /*04e0*/  IADD3 R33, PT, PT, R33, 0x8, RZ ;  /* 0x0000000821217810 */ /* 0x000fe20007ffe0ff */
[----:B------:R-:W-:-:S03]  /*04f0*/  VIADD R32, R32, 0x100 ;  /* 0x0000010020207836 */ /* 0x000fc60000000000 */
[----:B------:R-:W-:Y:S02]  /*0500*/  ISETP.NE.AND P0, PT, R33, RZ, PT ;  /* 0x000000ff2100720c */ /* 0x000fe40003f05270 */
[----:B------:R-:W1:Y:S01]  /*0510*/  LDC.64 R22, c[0x0][0x3b8] ;  /* 0x0000ee00ff167b82 */ /* 0x000e620000000a00 */
[----:B0-----:R-:W-:-:S04]  /*0520*/  IMAD.WIDE R18, R16, 0x4, R26 ;  /* 0x0000000410127825 */ /* 0x001fc800078e021a */
[----:B------:R-:W-:Y:S01]  /*0530*/  IMAD.WIDE R24, R15, 0x4, R26 ;  /* 0x000000040f187825 */ /* 0x000fe200078e021a */
[----:B------:R0:W-:Y:S03]  /*0540*/  STG.E desc[UR8][R18.64], R34 ;  /* 0x0000002212007986 */ /* 0x0001e6000c101908 */
[----:B-1----:R-:W-:-:S04]  /*0550*/  IMAD.WIDE R28, R16, 0x4, R22 ;  /* 0x00000004101c7825 */ /* 0x002fc800078e0216 */
[----:B------:R-:W-:Y:S01]  /*0560*/  IMAD R16, R11, 0x100, R16 ;  /* 0x000001000b107824 */ /* 0x000fe200078e0210 */
[----:B------:R1:W-:Y:S01]  /*0570*/  STG.E desc[UR8][R28.64], R34 ;  /* 0x000000221c007986 */ /* 0x0003e2000c101908 */
[----:B0-----:R-:W-:-:S03]  /*0580*/  IMAD.WIDE R18, R15, 0x4, R22 ;  /* 0x000000040f127825 */ /* 0x001fc600078e0216 */
[----:B------:R0:W-:Y:S01]  /*0590*/  STG.E desc[UR8][R24.64], R34 ;  /* 0x0000002218007986 */ /* 0x0001e2000c101908 */
[----:B------:R-:W-:-:S03]  /*05a0*/  LEA R15, R11, R15, 0x8 ;  /* 0x0000000f0b0f7211 */ /* 0x000fc600078e40ff */
[----:B------:R2:W-:Y:S01]  /*05b0*/  STG.E desc[UR8][R18.64], R34 ;  /* 0x0000002212007986 */ /* 0x0005e2000c101908 */
[----:B-1----:R-:W-:-:S04]  /*05c0*/  IMAD.WIDE R28, R31, 0x4, R26 ;  /* 0x000000041f1c7825 */ /* 0x002fc800078e021a */
[----:B0-----:R-:W-:Y:S01]  /*05d0*/  IMAD.WIDE R24, R31, 0x4, R22 ;  /* 0x000000041f187825 */ /* 0x001fe200078e0216 */
[----:B------:R0:W-:Y:S03]  /*05e0*/  STG.E desc[UR8][R28.64], R34 ;  /* 0x000000221c007986 */ /* 0x0001e6000c101908 */
[----:B--2---:R-:W-:Y:S01]  /*05f0*/  IMAD.WIDE R18, R13, 0x4, R26 ;  /* 0x000000040d127825 */ /* 0x004fe200078e021a */
[----:B------:R1:W-:Y:S03]  /*0600*/  STG.E desc[UR8][R24.64], R34 ;  /* 0x0000002218007986 */ /* 0x0003e6000c101908 */
[----:B------:R-:W-:Y:S01]  /*0610*/  IMAD R31, R11, 0x100, R31 ;  /* 0x000001000b1f7824 */ /* 0x000fe200078e021f */
[----:B------:R2:W-:Y:S01]  /*0620*/  STG.E desc[UR8][R18.64], R34 ;  /* 0x0000002212007986 */ /* 0x0005e2000c101908 */
[----:B0-----:R-:W-:-:S04]  /*0630*/  IMAD.WIDE R28, R13, 0x4, R22 ;  /* 0x000000040d1c7825 */ /* 0x001fc800078e0216 */
[C---:B-1----:R-:W-:Y:S01]  /*0640*/  IMAD.WIDE R24, R10.reuse, 0x4, R26 ;  /* 0x000000040a187825 */ /* 0x042fe200078e021a */
[----:B------:R0:W-:Y:S03]  /*0650*/  STG.E desc[UR8][R28.64], R34 ;  /* 0x000000221c007986 */ /* 0x0001e6000c101908 */
[----:B--2---:R-:W-:Y:S01]  /*0660*/  IMAD.WIDE R18, R10, 0x4, R22 ;  /* 0x000000040a127825 */ /* 0x004fe200078e0216 */
[----:B------:R1:W-:Y:S03]  /*0670*/  STG.E desc[UR8][R24.64], R34 ;  /* 0x0000002218007986 */ /* 0x0003e6000c101908 */
[C---:B------:R-:W-:Y:S01]  /*0680*/  IMAD R10, R11.reuse, 0x100, R10 ;  /* 0x000001000b0a7824 */ /* 0x040fe200078e020a */
[----:B------:R2:W-:Y:S01]  /*0690*/  STG.E desc[UR8][R18.64], R34 ;  /* 0x0000002212007986 */ /* 0x0005e2000c101908 */
[----:B------:R-:W-:-:S02]  /*06a0*/  IMAD R13, R11, 0x100, R13 ;  /* 0x000001000b0d7824 */ /* 0x000fc400078e020d */
[----:B0-----:R-:W-:-:S04]  /*06b0*/  IMAD.WIDE R28, R12, 0x4, R26 ;  /* 0x000000040c1c7825 */ /* 0x001fc800078e021a */
[----:B-1----:R-:W-:Y:S01]  /*06c0*/  IMAD.WIDE R24, R17, 0x4, R26 ;  /* 0x0000000411187825 */ /* 0x002fe200078e021a */
[----:B------:R0:W-:Y:S03]  /*06d0*/  STG.E desc[UR8][R28.64], R34 ;  /* 0x000000221c007986 */ /* 0x0001e6000c101908 */
[----:B--2---:R-:W-:-:S04]  /*06e0*/  IMAD.WIDE R18, R12, 0x4, R22 ;  /* 0x000000040c127825 */ /* 0x004fc800078e0216 */
[----:B------:R-:W-:Y:S01]  /*06f0*/  IMAD.WIDE R26, R30, 0x4, R26 ;  /* 0x000000041e1a7825 */ /* 0x000fe200078e021a */
[----:B------:R1:W-:Y:S03]  /*0700*/  STG.E desc[UR8][R18.64], R34 ;  /* 0x0000002212007986 */ /* 0x0003e6000c101908 */
[----:B------:R-:W-:Y:S01]  /*0710*/  IMAD R12, R11, 0x100, R12 ;  /* 0x000001000b0c7824 */ /* 0x000fe200078e020c */
[----:B------:R1:W-:Y:S01]  /*0720*/  STG.E desc[UR8][R24.64], R34 ;  /* 0x0000002218007986 */ /* 0x0003e2000c101908 */
[----:B0-----:R-:W-:Y:S01]  /*0730*/  IMAD.WIDE R28, R17, 0x4, R22 ;  /* 0x00000004111c7825 */ /* 0x001fe200078e0216 */
[----:B------:R-:W-:-:S03]  /*0740*/  LEA R17, R11, R17, 0x8 ;  /* 0x000000110b117211 */ /* 0x000fc600078e40ff */
[----:B------:R-:W-:Y:S01]  /*0750*/  IMAD.WIDE R22, R30, 0x4, R22 ;  /* 0x000000041e167825 */ /* 0x000fe200078e0216 */
[----:B------:R1:W-:Y:S03]  /*0760*/  STG.E desc[UR8][R28.64], R34 ;  /* 0x000000221c007986 */ /* 0x0003e6000c101908 */
[----:B------:R-:W-:Y:S01]  /*0770*/  IMAD R30, R11, 0x100, R30 ;  /* 0x000001000b1e7824 */ /* 0x000fe200078e021e */
[----:B------:R1:W-:Y:S04]  /*0780*/  STG.E desc[UR8][R26.64], R34 ;  /* 0x000000221a007986 */ /* 0x0003e8000c101908 */
[----:B------:R1:W-:Y:S01]  /*0790*/  STG.E desc[UR8][R22.64], R34 ;  /* 0x0000002216007986 */ /* 0x0003e2000c101908 */
[----:B------:R-:W-:Y:S05]  /*07a0*/  @P0 BRA `(.L_x_6) ;  /* 0xfffffffc00440947 */ /* 0x000fea000383ffff */
.L_x_5:
[----:B------:R-:W-:Y:S05]  /*07b0*/  BSYNC.RECONVERGENT B1 ;  /* 0x0000000000017941 */ /* 0x000fea0003800200 */
.L_x_4:
[----:B------:R-:W-:Y:S05]  /*07c0*/  @!P1 BRA `(.L_x_3) ;  /* 0x0000000000f89947 */ /* 0x000fea0003800000 */
[----:B------:R-:W-:Y:S01]  /*07d0*/  VIADD R10, R9, 0xffffffff ;  /* 0xffffffff090a7836 */ /* 0x000fe20000000000 */
[----:B------:R-:W-:Y:S01]  /*07e0*/  LEA.HI R11, R4, 0x1, RZ, 0x1b ;  /* 0x00000001040b7811 */ /* 0x000fe200078fd8ff */
[----:B------:R-:W-:Y:S03]  /*07f0*/  BSSY.RECONVERGENT B1, `(.L_x_7) ;  /* 0x000001d000017945 */ /* 0x000fe60003800200 */
[----:B------:R-:W-:Y:S02]  /*0800*/  ISETP.GE.U32.AND P0, PT, R10, 0x3, PT ;  /* 0x000000030a00780c */ /* 0x000fe40003f06070 */
[----:B------:R-:W-:-:S11]  /*0810*/  LOP3.LUT P1, RZ, R11, 0x3, RZ, 0xc0, !PT ;  /* 0x000000030bff7812 */ /* 0x000fd6000782c0ff */
[----:B------:R-:W-:Y:S05]  /*0820*/  @!P0 BRA `(.L_x_8) ;  /* 0x0000000000648947 */ /* 0x000fea0003800000 */
[----:B------:R-:W1:Y:S01]  /*0830*/  LDC R16, c[0x0][0x3a4] ;  /* 0x0000e900ff107b82 */ /* 0x000e620000000800 */
[----:B------:R-:W-:-:S07]  /*0840*/  IMAD.MOV.U32 R31, RZ, RZ, 0x7fc00000 ;  /* 0x7fc00000ff1f7424 */ /* 0x000fce00078e00ff */
[----:B------:R-:W0:Y:S08]  /*0850*/  LDC.64 R12, c[0x0][0x3b0] ;  /* 0x0000ec00ff0c7b82 */ /* 0x000e300000000a00 */
[----:B------:R-:W2:Y:S01]  /*0860*/  LDC.64 R10, c[0x0][0x3b8] ;  /* 0x0000ee00ff0a7b82 */ /* 0x000ea20000000a00 */
[C---:B-1----:R-:W-:Y:S02]  /*0870*/  IMAD R27, R32.reuse, R16, R3 ;  /* 0x00000010201b7224 */ /* 0x042fe400078e0203 */
[----:B------:R-:W-:-:S02]  /*0880*/  VIADD R32, R32, 0x80 ;  /* 0x0000008020207836 */ /* 0x000fc40000000000 */
[C---:B------:R-:W-:Y:S01]  /*0890*/  IMAD R29, R16.reuse, 0x40, R27 ;  /* 0x00000040101d7824 */ /* 0x040fe200078e021b */
[----:B------:R-:W-:Y:S01]  /*08a0*/  LEA R23, R16, R27, 0x5 ;  /* 0x0000001b10177211 */ /* 0x000fe200078e28ff */
[----:B0-----:R-:W-:-:S04]  /*08b0*/  IMAD.WIDE R24, R27, 0x4, R12 ;  /* 0x000000041b187825 */ /* 0x001fc800078e020c */
[----:B------:R-:W-:Y:S01]  /*08c0*/  IMAD R15, R16, 0x20, R29 ;  /* 0x00000020100f7824 */ /* 0x000fe200078e021d */
[----:B------:R0:W-:Y:S01]  /*08d0*/  STG.E desc[UR8][R24.64], R31 ;  /* 0x0000001f18007986 */ /* 0x0001e2000c101908 */
[----:B------:R-:W-:-:S04]  /*08e0*/  IMAD.WIDE R16, R23, 0x4, R12 ;  /* 0x0000000417107825 */ /* 0x000fc800078e020c */
[----:B--2---:R-:W-:-:S04]  /*08f0*/  IMAD.WIDE R26, R27, 0x4, R10 ;  /* 0x000000041b1a7825 */ /* 0x004fc800078e020a */
[----:B------:R-:W-:Y:S01]  /*0900*/  IMAD.WIDE R22, R23, 0x4, R10 ;  /* 0x0000000417167825 */ /* 0x000fe200078e020a */
[----:B------:R0:W-:Y:S03]  /*0910*/  STG.E desc[UR8][R26.64], R31 ;  /* 0x0000001f1a007986 */ /* 0x0001e6000c101908 */
[C---:B------:R-:W-:Y:S01]  /*0920*/  IMAD.WIDE R18, R29.reuse, 0x4, R12 ;  /* 0x000000041d127825 */ /* 0x040fe200078e020c */
[----:B------:R0:W-:Y:S03]  /*0930*/  STG.E desc[UR8][R16.64], R31 ;  /* 0x0000001f10007986 */ /* 0x0001e6000c101908 */
[----:B------:R-:W-:Y:S01]  /*0940*/  IMAD.WIDE R28, R29, 0x4, R10 ;  /* 0x000000041d1c7825 */ /* 0x000fe200078e020a */
[----:B------:R0:W-:Y:S03]  /*0950*/  STG.E desc[UR8][R22.64], R31 ;  /* 0x0000001f16007986 */ /* 0x0001e6000c101908 */
[C---:B------:R-:W-:Y:S01]  /*0960*/  IMAD.WIDE R12, R15.reuse, 0x4, R12 ;  /* 0x000000040f0c7825 */ /* 0x040fe200078e020c */
[----:B------:R0:W-:Y:S03]  /*0970*/  STG.E desc[UR8][R18.64], R31 ;  /* 0x0000001f12007986 */ /* 0x0001e6000c101908 */
[----:B------:R-:W-:Y:S01]  /*0980*/  IMAD.WIDE R10, R15, 0x4, R10 ;  /* 0x000000040f0a7825 */ /* 0x000fe200078e020a */
[----:B------:R0:W-:Y:S04]  /*0990*/  STG.E desc[UR8][R28.64], R31 ;  /* 0x0000001f1c007986 */ /* 0x0001e8000c101908 */
[----:B------:R0:W-:Y:S04]  /*09a0*/  STG.E desc[UR8][R12.64], R31 ;  /* 0x0000001f0c007986 */ /* 0x0001e8000c101908 */
[----:B------:R0:W-:Y:S02]  /*09b0*/  STG.E desc[UR8][R10.64], R31 ;  /* 0x0000001f0a007986 */ /* 0x0001e4000c101908 */
.L_x_8:
[----:B------:R-:W-:Y:S05]  /*09c0*/  BSYNC.RECONVERGENT B1 ;  /* 0x0000000000017941 */ /* 0x000fea0003800200 */
.L_x_7:
[----:B------:R-:W-:Y:S05]  /*09d0*/  @!P1 BRA `(.L_x_3) ;  /* 0x0000000000749947 */ /* 0x000fea0003800000 */
[C---:B------:R-:W-:Y:S01]  /*09e0*/  LOP3.LUT P0, RZ, R4.reuse, 0x20, RZ, 0xc0, !PT ;  /* 0x0000002004ff7812 */ /* 0x040fe2000780c0ff */
[----:B0-----:R-:W0:Y:S01]  /*09f0*/  LDC.64 R12, c[0x0][0x3b0] ;  /* 0x0000ec00ff0c7b82 */ /* 0x001e220000000a00 */
[----:B------:R-:W-:Y:S01]  /*0a00*/  LOP3.LUT P1, RZ, R4, 0x60, RZ, 0xc0, !PT ;  /* 0x0000006004ff7812 */ /* 0x000fe2000782c0ff */
[----:B------:R-:W-:Y:S06]  /*0a10*/  BSSY.RECONVERGENT B1, `(.L_x_9) ;  /* 0x0000013000017945 */ /* 0x000fec0003800200 */
[----:B------:R-:W2:Y:S08]  /*0a20*/  LDC.64 R10, c[0x0][0x3b8] ;  /* 0x0000ee00ff0a7b82 */ /* 0x000eb00000000a00 */
[----:B-1----:R-:W1:Y:S01]  /*0a30*/  @!P0 LDC R26, c[0x0][0x3a4] ;  /* 0x0000e900ff1a8b82 */ /* 0x002e620000000800 */
[----:B------:R-:W-:Y:S05]  /*0a40*/  @!P1 BRA `(.L_x_10) ;  /* 0x00000000003c9947 */ /* 0x000fea0003800000 */
[----:B------:R-:W3:Y:S08]  /*0a50*/  LDC R15, c[0x0][0x3a4] ;  /* 0x0000e900ff0f7b82 */ /* 0x000ef00000000800 */
[----:B------:R-:W4:Y:S08]  /*0a60*/  LDC.64 R22, c[0x0][0x3b0] ;  /* 0x0000ec00ff167b82 */ /* 0x000f300000000a00 */
[----:B------:R-:W0:Y:S01]  /*0a70*/  LDC.64 R16, c[0x0][0x3b8] ;  /* 0x0000ee00ff107b82 */ /* 0x000e220000000a00 */
[----:B---3--:R-:W-:-:S02]  /*0a80*/  IMAD R25, R32, R15, R3 ;  /* 0x0000000f20197224 */ /* 0x008fc400078e0203 */
[----:B------:R-:W-:-:S03]  /*0a90*/  VIADD R32, R32, 0x40 ;  /* 0x0000004020207836 */ /* 0x000fc60000000000 */
[----:B------:R-:W-:Y:S01]  /*0aa0*/  LEA R27, R15, R25, 0x5 ;  /* 0x000000190f1b7211 */ /* 0x000fe200078e28ff */
[----:B------:R-:W-:Y:S02]  /*0ab0*/  IMAD.MOV.U32 R15, RZ, RZ, 0x7fc00000 ;  /* 0x7fc00000ff0f7424 */ /* 0x000fe400078e00ff */
[----:B----4-:R-:W-:-:S04]  /*0ac0*/  IMAD.WIDE R18, R25, 0x4, R22 ;  /* 0x0000000419127825 */ /* 0x010fc800078e0216 */
[----:B------:R-:W-:Y:S01]  /*0ad0*/  IMAD.WIDE R22, R27, 0x4, R22 ;  /* 0x000000041b167825 */ /* 0x000fe200078e0216 */
[----:B------:R3:W-:Y:S03]  /*0ae0*/  STG.E desc[UR8][R18.64], R15 ;  /* 0x0000000f12007986 */ /* 0x0007e6000c101908 */
[----:B0-----:R-:W-:-:S04]  /*0af0*/  IMAD.WIDE R24, R25, 0x4, R16 ;  /* 0x0000000419187825 */ /* 0x001fc800078e0210 */
[----:B------:R-:W-:Y:S01]  /*0b00*/  IMAD.WIDE R16, R27, 0x4, R16 ;  /* 0x000000041b107825 */ /* 0x000fe200078e0210 */
[----:B------:R3:W-:Y:S04]  /*0b10*/  STG.E desc[UR8][R24.64], R15 ;  /* 0x0000000f18007986 */ /* 0x0007e8000c101908 */
[----:B------:R3:W-:Y:S04]  /*0b20*/  STG.E desc[UR8][R22.64], R15 ;  /* 0x0000000f16007986 */ /* 0x0007e8000c101908 */
[----:B------:R3:W-:Y:S02]  /*0b30*/  STG.E desc[UR8][R16.64], R15 ;  /* 0x0000000f10007986 */ /* 0x0007e4000c101908 */
.L_x_10:
[----:B------:R-:W-:Y:S05]  /*0b40*/  BSYNC.RECONVERGENT B1 ;  /* 0x0000000000017941 */ /* 0x000fea0003800200 */
.L_x_9:
[----:B-1-3--:R-:W-:Y:S02]  /*0b50*/  @!P0 IMAD R15, R32, R26, R3 ;  /* 0x0000001a200f8224 */ /* 0x00afe400078e0203 */
[----:B------:R-:W-:Y:S02]  /*0b60*/  @!P0 IMAD.MOV.U32 R17, RZ, RZ, 0x7fc00000 ;  /* 0x7fc00000ff118424 */ /* 0x000fe400078e00ff */
[----:B0-----:R-:W-:-:S04]  /*0b70*/  @!P0 IMAD.WIDE R12, R15, 0x4, R12 ;  /* 0x000000040f0c8825 */ /* 0x001fc800078e020c */
[----:B--2---:R-:W-:Y:S01]  /*0b80*/  @!P0 IMAD.WIDE R10, R15, 0x4, R10 ;  /* 0x000000040f0a8825 */ /* 0x004fe200078e020a */
[----:B------:R2:W-:Y:S04]  /*0b90*/  @!P0 STG.E desc[UR8][R12.64], R17 ;  /* 0x000000110c008986 */ /* 0x0005e8000c101908 */
[----:B------:R2:W-:Y:S02]  /*0ba0*/  @!P0 STG.E desc[UR8][R10.64], R17 ;  /* 0x000000110a008986 */ /* 0x0005e4000c101908 */
.L_x_3:
[----:B------:R-:W-:Y:S05]  /*0bb0*/  BSYNC.RECONVERGENT B0 ;  /* 0x0000000000007941 */ /* 0x000fea0003800200 */
.L_x_2:
[----:B-----5:R-:W-:Y:S01]  /*0bc0*/  ISETP.GE.U32.AND P0, PT, R14, R0, PT ;  /* 0x000000000e00720c */ /* 0x020fe20003f06070 */
[----:B------:R-:W-:-:S12]  /*0bd0*/  BSSY B0, `(.L_x_11) ;  /* 0x0000293000007945 */ /* 0x000fd80003800000 */
[----:B------:R-:W-:Y:S05]  /*0be0*/  @P0 BRA `(.L_x_12) ;  /* 0x0000002800440947 */ /* 0x000fea0003800000 */
[----:B0-2---:R-:W0:Y:S02]  /*0bf0*/  LDC R11, c[0x0][0x3a0] ;  /* 0x0000e800ff0b7b82 */ /* 0x005e240000000800 */
[----:B0-----:R-:W-:-:S04]  /*0c00*/  IADD3 R10, PT, PT, R14, R11, RZ ;  /* 0x0000000b0e0a7210 */ /* 0x001fc80007ffe0ff */
[----:B------:R-:W-:-:S13]  /*0c10*/  ISETP.GT.AND P0, PT, R10, R0, PT ;  /* 0x000000000a00720c */ /* 0x000fda0003f04270 */
[----:B------:R-:W-:Y:S05]  /*0c20*/  @P0 BRA `(.L_x_12) ;  /* 0x0000002800340947 */ /* 0x000fea0003800000 */
[----:B------:R-:W-:Y:S01]  /*0c30*/  VIADD R31, R2, 0x1 ;  /* 0x00000001021f7836 */ /* 0x000fe20000000000 */
[----:B------:R-:W-:Y:S01]  /*0c40*/  BSSY.RECONVERGENT B1, `(.L_x_13) ;  /* 0x0000152000017945 */ /* 0x000fe20003800200 */
[----:B-1----:R-:W-:Y:S02]  /*0c50*/  HFMA2 R22, -RZ, RZ, 0, 0 ;  /* 0x00000000ff167431 */ /* 0x002fe400000001ff */
[----:B------:R-:W-:Y:S01]  /*0c60*/  IMAD.MOV.U32 R26, RZ, RZ, RZ ;  /* 0x000000ffff1a7224 */ /* 0x000fe200078e00ff */
[----:B------:R-:W-:Y:S01]  /*0c70*/  ISETP.GE.U32.AND P0, PT, R31, R11, PT ;  /* 0x0000000b1f00720c */ /* 0x000fe20003f06070 */
[----:B------:R-:W-:-:S12]  /*0c80*/  IMAD.MOV.U32 R36, RZ, RZ, RZ ;  /* 0x000000ffff247224 */ /* 0x000fd800078e00ff */
[----:B------:R-:W-:Y:S05]  /*0c90*/  @P0 BRA `(.L_x_14) ;  /* 0x0000001400300947 */ /* 0x000fea0003800000 */
[----:B------:R-:W-:Y:S01]  /*0ca0*/  IMAD.IADD R31, R14, 0x1, R31 ;  /* 0x000000010e1f7824 */ /* 0x000fe200078e021f */
[----:B------:R-:W-:Y:S01]  /*0cb0*/  BSSY.RECONVERGENT B2, `(.L_x_15) ;  /* 0x00000bb000027945 */ /* 0x000fe20003800200 */
[----:B------:R-:W-:Y:S02]  /*0cc0*/  CS2R R22, SRZ ;  /* 0x0000000000167805 */ /* 0x000fe4000001ff00 */
[----:B------:R-:W-:Y:S02]  /*0cd0*/  CS2R R36, SRZ ;  /* 0x0000000000247805 */ /* 0x000fe4000001ff00 */
[----:B------:R-:W-:Y:S02]  /*0ce0*/  CS2R R26, SRZ ;  /* 0x00000000001a7805 */ /* 0x000fe4000001ff00 */
[----:B------:R-:W-:-:S04]  /*0cf0*/  VIADDMNMX R11, R31, 0x20, R10, !PT ;  /* 0x000000201f0b7846 */ /* 0x000fc8000780010a */
[----:B------:R-:W-:-:S05]  /*0d00*/  IADD3 R11, PT, PT, R11, -R2, -R14 ;  /* 0x800000020b0b7210 */ /* 0x000fca0007ffe80e */
[----:B------:R-:W-:-:S05]  /*0d10*/  VIADD R13, R11, 0xfffffffe ;  /* 0xfffffffe0b0d7836 */ /* 0x000fca0000000000 */
[----:B------:R-:W-:-:S13]  /*0d20*/  ISETP.GE.U32.AND P0, PT, R13, 0x60, PT ;  /* 0x000000600d00780c */ /* 0x000fda0003f06070 */
[----:B------:R-:W-:Y:S05]  /*0d30*/  @!P0 BRA `(.L_x_16) ;  /* 0x0000000800c88947 */ /* 0x000fea0003800000 */
[----:B------:R-:W-:Y:S01]  /*0d40*/  IMAD.MOV.U32 R32, RZ, RZ, RZ ;  /* 0x000000ffff207224 */ /* 0x000fe200078e00ff */
[----:B------:R-:W-:-:S07]  /*0d50*/  CS2R R22, SRZ ;  /* 0x0000000000167805 */ /* 0x000fce000001ff00 */
.L_x_17:
[----:B------:R-:W0:Y:S08]  /*0d60*/  LDC R39, c[0x0][0x3a4] ;  /* 0x0000e900ff277b82 */ /* 0x000e300000000800 */
[----:B------:R-:W1:Y:S08]  /*0d70*/  LDC.64 R18, c[0x0][0x380] ;  /* 0x0000e000ff127b82 */ /* 0x000e700000000a00 */
[----:B------:R-:W2:Y:S08]  /*0d80*/  LDC.64 R16, c[0x0][0x388] ;  /* 0x0000e200ff107b82 */ /* 0x000eb00000000a00 */
[----:B------:R-:W3:Y:S01]  /*0d90*/  LDC.64 R24, c[0x0][0x390] ;  /* 0x0000e400ff187b82 */ /* 0x000ee20000000a00 */
[----:B0-----:R-:W-:-:S02]  /*0da0*/  IMAD R0, R31, R39, -R39 ;  /* 0x000000271f007224 */ /* 0x001fc400078e0a27 */
[----:B------:R-:W-:-:S03]  /*0db0*/  IMAD R35, R31, R39, R3 ;  /* 0x000000271f237224 */ /* 0x000fc600078e0203 */
[----:B------:R-:W-:Y:S01]  /*0dc0*/  IADD3 R43, PT, PT, R0, R3, RZ ;  /* 0x00000003002b7210 */ /* 0x000fe20007ffe0ff */
[----:B-1----:R-:W-:-:S05]  /*0dd0*/  IMAD.WIDE R40, R35, 0x4, R18 ;  /* 0x0000000423287825 */ /* 0x002fca00078e0212 */
[----:B------:R-:W4:Y:S01]  /*0de0*/  LDG.E.CONSTANT R11, desc[UR8][R40.64] ;  /* 0x00000008280b7981 */ /* 0x000f22000c1e9900 */
[----:B--2---:R-:W-:-:S05]  /*0df0*/  IMAD.WIDE R34, R35, 0x4, R16 ;  /* 0x0000000423227825 */ /* 0x004fca00078e0210 */
[----:B------:R-:W4:Y:S01]  /*0e00*/  LDG.E.CONSTANT R30, desc[UR8][R34.64] ;  /* 0x00000008221e7981 */ /* 0x000f22000c1e9900 */
[----:B---3--:R-:W-:-:S05]  /*0e10*/  IMAD.WIDE R28, R43, 0x4, R24 ;  /* 0x000000042b1c7825 */ /* 0x008fca00078e0218 */
[----:B------:R0:W2:Y:S02]  /*0e20*/  LDG.E.CONSTANT R33, desc[UR8][R28.64] ;  /* 0x000000081c217981 */ /* 0x0000a4000c1e9900 */
[----:B0-----:R-:W-:-:S05]  /*0e30*/  IMAD.WIDE R28, R43, 0x4, R18 ;  /* 0x000000042b1c7825 */ /* 0x001fca00078e0212 */
[----:B------:R0:W3:Y:S02]  /*0e40*/  LDG.E.CONSTANT R15, desc[UR8][R28.64] ;  /* 0x000000081c0f7981 */ /* 0x0000e4000c1e9900 */
[----:B0-----:R-:W-:-:S05]  /*0e50*/  IMAD.WIDE R28, R43, 0x4, R16 ;  /* 0x000000042b1c7825 */ /* 0x001fca00078e0210 */
[----:B------:R0:W5:Y:S01]  /*0e60*/  LDG.E.CONSTANT R12, desc[UR8][R28.64] ;  /* 0x000000081c0c7981 */ /* 0x000162000c1e9900 */
[----:B------:R-:W-:-:S04]  /*0e70*/  IMAD R38, R39, 0x21, R0 ;  /* 0x0000002127267824 */ /* 0x000fc800078e0200 */
[C---:B------:R-:W-:Y:S02]  /*0e80*/  IMAD.IADD R0, R38.reuse, 0x1, -R39 ;  /* 0x0000000126007824 */ /* 0x040fe400078e0a27 */
[--C-:B------:R-:W-:Y:S02]  /*0e90*/  IMAD.IADD R43, R38, 0x1, R3.reuse ;  /* 0x00000001262b7824 */ /* 0x100fe400078e0203 */
[----:B------:R-:W-:Y:S02]  /*0ea0*/  IMAD.IADD R40, R0, 0x1, R3 ;  /* 0x0000000100287824 */ /* 0x000fe400078e0203 */
[----:B------:R-:W-:-:S04]  /*0eb0*/  IMAD.WIDE R34, R43, 0x4, R18 ;  /* 0x000000042b227825 */ /* 0x000fc800078e0212 */
[----:B0-----:R-:W-:Y:S01]  /*0ec0*/  IMAD.WIDE R28, R40, 0x4, R18 ;  /* 0x00000004281c7825 */ /* 0x001fe200078e0212 */
[----:B------:R-:W5:Y:S04]  /*0ed0*/  LDG.E.CONSTANT R38, desc[UR8][R34.64] ;  /* 0x0000000822267981 */ /* 0x000f68000c1e9900 */
[----:B------:R0:W5:Y:S01]  /*0ee0*/  LDG.E.CONSTANT R35, desc[UR8][R28.64] ;  /* 0x000000081c237981 */ /* 0x000162000c1e9900 */
[----:B------:R-:W-:-:S05]  /*0ef0*/  IMAD.WIDE R42, R43, 0x4, R16 ;  /* 0x000000042b2a7825 */ /* 0x000fca00078e0210 */
[----:B------:R-:W5:Y:S01]  /*0f00*/  LDG.E.CONSTANT R34, desc[UR8][R42.64] ;  /* 0x000000082a227981 */ /* 0x000f62000c1e9900 */
[----:B0-----:R-:W-:-:S05]  /*0f10*/  IMAD.WIDE R28, R40, 0x4, R16 ;  /* 0x00000004281c7825 */ /* 0x001fca00078e0210 */
[----:B------:R0:W5:Y:S01]  /*0f20*/  LDG.E.CONSTANT R41, desc[UR8][R28.64] ;  /* 0x000000081c297981 */ /* 0x000162000c1e9900 */
[C---:B----4-:R-:W-:Y:S01]  /*0f30*/  FADD R44, R11.reuse, -R30 ;  /* 0x8000001e0b2c7221 */ /* 0x050fe20000000000 */
[--C-:B--2---:R-:W-:Y:S01]  /*0f40*/  FADD R45, R11, -R33.reuse ;  /* 0x800000210b2d7221 */ /* 0x104fe20000000000 */
[----:B------:R-:W-:-:S04]  /*0f50*/  FADD R33, R30, -R33 ;  /* 0x800000211e217221 */ /* 0x000fc80000000000 */
[----:B------:R-:W-:-:S04]  /*0f60*/  FSETP.GT.AND P0, PT, |R45|, R44, PT ;  /* 0x0000002c2d00720b */ /* 0x000fc80003f04200 */
[----:B------:R-:W-:-:S04]  /*0f70*/  FSEL R44, |R45|, R44, P0 ;  /* 0x0000002c2d2c7208 */ /* 0x000fc80000000200 */
[----:B------:R-:W-:-:S04]  /*0f80*/  FSETP.GT.AND P0, PT, |R33|, R44, PT ;  /* 0x0000002c2100720b */ /* 0x000fc80003f04200 */
[----:B------:R-:W-:-:S04]  /*0f90*/  FSEL R33, |R33|, R44, P0 ;  /* 0x0000002c21217208 */ /* 0x000fc80000000200 */
[----:B0-----:R-:W0:Y:S01]  /*0fa0*/  F2F.F64.F32 R28, R33 ;  /* 0x00000021001c7310 */ /* 0x001e220000201800 */
[C---:B---3--:R-:W-:Y:S01]  /*0fb0*/  FADD R44, R11.reuse, -R15 ;  /* 0x8000000f0b2c7221 */ /* 0x048fe20000000000 */
[----:B------:R-:W-:Y:S01]  /*0fc0*/  FSETP.GT.AND P1, PT, R11, R15, PT ;  /* 0x0000000f0b00720b */ /* 0x000fe20003f24000 */
[----:B-----5:R-:W-:Y:S01]  /*0fd0*/  FADD R11, -R30, R12 ;  /* 0x0000000c1e0b7221 */ /* 0x020fe20000000100 */
[----:B0-----:R-:W-:-:S04]  /*0fe0*/  DADD R22, R28, R22 ;  /* 0x000000001c167229 */ /* 0x001fc80000000016 */
[----:B------:R-:W0:Y:S08]  /*0ff0*/  F2F.F64.F32 R28, R44 ;  /* 0x0000002c001c7310 */ /* 0x000e300000201800 */
[----:B------:R-:W1:Y:S01]  /*1000*/  F2F.F64.F32 R42, R11 ;  /* 0x0000000b002a7310 */ /* 0x000e620000201800 */
[----:B------:R-:W-:Y:S01]  /*1010*/  FSETP.GT.AND P0, PT, R44, R11, PT ;  /* 0x0000000b2c00720b */ /* 0x000fe20003f04000 */
[----:B0-----:R-:W-:Y:S01]  /*1020*/  DADD R28, R28, R26 ;  /* 0x000000001c1c7229 */ /* 0x001fe2000000001a */
[----:B------:R-:W-:Y:S01]  /*1030*/  FADD R33, R38, -R35 ;  /* 0x8000002326217221 */ /* 0x000fe20000000000 */
[----:B-1----:R-:W-:Y:S01]  /*1040*/  DADD R42, R42, R36 ;  /* 0x000000002a2a7229 */ /* 0x002fe20000000024 */
[----:B------:R-:W-:-:S07]  /*1050*/  FSETP.GT.AND P3, PT, R12, R30, PT ;  /* 0x0000001e0c00720b */ /* 0x000fce0003f64000 */
[----:B------:R-:W-:Y:S02]  /*1060*/  FSEL R15, R28, R26, P0 ;  /* 0x0000001a1c0f7208 */ /* 0x000fe40000000000 */
[-C--:B------:R-:W-:Y:S02]  /*1070*/  FSEL R45, R29, R27.reuse, P0 ;  /* 0x0000001b1d2d7208 */ /* 0x080fe40000000000 */
[----:B------:R-:W0:Y:S01]  /*1080*/  F2F.F64.F32 R28, R33 ;  /* 0x00000021001c7310 */ /* 0x000e220000201800 */
[----:B------:R-:W-:Y:S02]  /*1090*/  FSETP.GT.AND P2, PT, R11, R44, PT ;  /* 0x0000002c0b00720b */ /* 0x000fe40003f44000 */
[----:B------:R-:W-:Y:S01]  /*10a0*/  FSEL R11, R42, R36, P3 ;  /* 0x000000242a0b7208 */ /* 0x000fe20001800000 */
[----:B------:R-:W-:Y:S01]  /*10b0*/  IMAD R42, R39, 0x21, R0 ;  /* 0x00000021272a7824 */ /* 0x000fe200078e0200 */
[----:B------:R-:W-:Y:S02]  /*10c0*/  FSEL R12, R45, R27, P1 ;  /* 0x0000001b2d0c7208 */ /* 0x000fe40000800000 */
[----:B------:R-:W-:-:S02]  /*10d0*/  FSEL R30, R15, R26, P1 ;  /* 0x0000001a0f1e7208 */ /* 0x000fc40000800000 */
[----:B------:R-:W-:Y:S01]  /*10e0*/  FSETP.GT.AND P1, PT, R38, R35, PT ;  /* 0x000000232600720b */ /* 0x000fe20003f24000 */
[C---:B------:R-:W-:Y:S01]  /*10f0*/  IMAD.IADD R35, R42.reuse, 0x1, -R39 ;  /* 0x000000012a237824 */ /* 0x040fe200078e0a27 */
[-C--:B------:R-:W-:Y:S01]  /*1100*/  FSEL R43, R43, R37.reuse, P3 ;  /* 0x000000252b2b7208 */ /* 0x080fe20001800000 */
[----:B------:R-:W-:Y:S01]  /*1110*/  IMAD.MOV.U32 R27, RZ, RZ, R12 ;  /* 0x000000ffff1b7224 */ /* 0x000fe200078e000c */
[----:B------:R-:W-:Y:S01]  /*1120*/  MOV R26, R30 ;  /* 0x0000001e001a7202 */ /* 0x000fe20000000f00 */
[----:B------:R-:W-:Y:S01]  /*1130*/  IMAD.IADD R15, R42, 0x1, R3 ;  /* 0x000000012a0f7824 */ /* 0x000fe200078e0203 */
[----:B------:R-:W-:Y:S02]  /*1140*/  FSEL R0, R43, R37, P2 ;  /* 0x000000252b007208 */ /* 0x000fe40001000000 */
[----:B------:R-:W-:Y:S02]  /*1150*/  IADD3 R43, PT, PT, R35, R3, RZ ;  /* 0x00000003232b7210 */ /* 0x000fe40007ffe0ff */
[----:B0-----:R-:W-:Y:S01]  /*1160*/  DADD R26, R28, R26 ;  /* 0x000000001c1a7229 */ /* 0x001fe2000000001a */
[----:B------:R-:W-:Y:S01]  /*1170*/  FSEL R11, R11, R36, P2 ;  /* 0x000000240b0b7208 */ /* 0x000fe20001000000 */
[----:B------:R-:W-:-:S04]  /*1180*/  IMAD.WIDE R28, R15, 0x4, R18 ;  /* 0x000000040f1c7825 */ /* 0x000fc800078e0212 */
[----:B------:R-:W-:Y:S01]  /*1190*/  FADD R36, -R34, R41 ;  /* 0x0000002922247221 */ /* 0x000fe20000000100 */
[----:B------:R-:W-:Y:S01]  /*11a0*/  IMAD.WIDE R44, R43, 0x4, R18 ;  /* 0x000000042b2c7825 */ /* 0x000fe200078e0212 */
[----:B------:R0:W2:Y:S03]  /*11b0*/  LDG.E.CONSTANT R37, desc[UR8][R28.64] ;  /* 0x000000081c257981 */ /* 0x0000a6000c1e9900 */
[----:B------:R-:W-:Y:S02]  /*11c0*/  FSETP.GT.AND P0, PT, R33, R36, PT ;  /* 0x000000242100720b */ /* 0x000fe40003f04000 */
[----:B------:R-:W-:Y:S01]  /*11d0*/  FSETP.GT.AND P2, PT, R36, R33, PT ;  /* 0x000000212400720b */ /* 0x000fe20003f44000 */
[----:B0-----:R0:W1:Y:S02]  /*11e0*/  F2F.F64.F32 R28, R36 ;  /* 0x00000024001c7310 */ /* 0x0010640000201800 */
[----:B0-----:R-:W2:Y:S01]  /*11f0*/  LDG.E.CONSTANT R36, desc[UR8][R44.64] ;  /* 0x000000082c247981 */ /* 0x001ea2000c1e9900 */
[----:B------:R-:W-:Y:S01]  /*1200*/  @P1 FSEL R30, R26, R30, P0 ;  /* 0x0000001e1a1e1208 */ /* 0x000fe20000000000 */
[----:B------:R-:W-:Y:S01]  /*1210*/  IMAD.MOV.U32 R26, RZ, RZ, R11 ;  /* 0x000000ffff1a7224 */ /* 0x000fe200078e000b */
[----:B------:R-:W-:Y:S01]  /*1220*/  @P1 FSEL R12, R27, R12, P0 ;  /* 0x0000000c1b0c1208 */ /* 0x000fe20000000000 */
[----:B------:R-:W-:-:S06]  /*1230*/  IMAD.MOV.U32 R27, RZ, RZ, R0 ;  /* 0x000000ffff1b7224 */ /* 0x000fcc00078e0000 */
[----:B-1----:R-:W-:Y:S01]  /*1240*/  DADD R28, R28, R26 ;  /* 0x000000001c1c7229 */ /* 0x002fe2000000001a */
[----:B------:R-:W-:-:S05]  /*1250*/  IMAD.WIDE R26, R15, 0x4, R16 ;  /* 0x000000040f1a7825 */ /* 0x000fca00078e0210 */
[----:B------:R0:W3:Y:S02]  /*1260*/  LDG.E.CONSTANT R15, desc[UR8][R26.64] ;  /* 0x000000081a0f7981 */ /* 0x0000e4000c1e9900 */
[----:B0-----:R-:W-:-:S05]  /*1270*/  IMAD.WIDE R26, R43, 0x4, R16 ;  /* 0x000000042b1a7825 */ /* 0x001fca00078e0210 */
[----:B------:R-:W3:Y:S01]  /*1280*/  LDG.E.CONSTANT R33, desc[UR8][R26.64] ;  /* 0x000000081a217981 */ /* 0x000ee2000c1e9900 */
[----:B------:R-:W-:Y:S01]  /*1290*/  FSETP.GT.AND P0, PT, R41, R34, PT ;  /* 0x000000222900720b */ /* 0x000fe20003f04000 */
[----:B------:R-:W-:-:S03]  /*12a0*/  IMAD.WIDE R40, R40, 0x4, R24 ;  /* 0x0000000428287825 */ /* 0x000fc600078e0218 */
[----:B------:R-:W-:Y:S02]  /*12b0*/  @P2 FSEL R11, R28, R11, P0 ;  /* 0x0000000b1c0b2208 */ /* 0x000fe40000000000 */
[----:B------:R-:W-:Y:S01]  /*12c0*/  @P2 FSEL R0, R29, R0, P0 ;  /* 0x000000001d002208 */ /* 0x000fe20000000000 */
[----:B------:R-:W4:Y:S01]  /*12d0*/  LDG.E.CONSTANT R40, desc[UR8][R40.64] ;  /* 0x0000000828287981 */ /* 0x000f22000c1e9900 */
[----:B------:R-:W-:-:S04]  /*12e0*/  IMAD.WIDE R28, R43, 0x4, R24 ;  /* 0x000000042b1c7825 */ /* 0x000fc800078e0218 */
[----:B------:R-:W-:Y:S01]  /*12f0*/  IMAD R35, R39, 0x21, R35 ;  /* 0x0000002127237824 */ /* 0x000fe200078e0223 */
[----:B------:R-:W5:Y:S04]  /*1300*/  LDG.E.CONSTANT R41, desc[UR8][R28.64] ;  /* 0x000000081c297981 */ /* 0x000f68000c1e9900 */
[----:B------:R-:W-:Y:S01]  /*1310*/  IADD3 R39, PT, PT, R3, -R39, R35 ;  /* 0x8000002703277210 */ /* 0x000fe20007ffe023 */
[----:B------:R-:W-:-:S04]  /*1320*/  IMAD.IADD R45, R35, 0x1, R3 ;  /* 0x00000001232d7824 */ /* 0x000fc800078e0203 */
[----:B------:R-:W-:-:S05]  /*1330*/  IMAD.WIDE R24, R39, 0x4, R24 ;  /* 0x0000000427187825 */ /* 0x000fca00078e0218 */
[----:B------:R0:W5:Y:S02]  /*1340*/  LDG.E.CONSTANT R35, desc[UR8][R24.64] ;  /* 0x0000000818237981 */ /* 0x000164000c1e9900 */
[----:B0-----:R-:W-:-:S04]  /*1350*/  IMAD.WIDE R24, R45, 0x4, R18 ;  /* 0x000000042d187825 */ /* 0x001fc800078e0212 */
[----:B------:R-:W-:-:S04]  /*1360*/  IMAD.WIDE R18, R39, 0x4, R18 ;  /* 0x0000000427127825 */ /* 0x000fc800078e0212 */
[C---:B--2---:R-:W-:Y:S01]  /*1370*/  FADD R42, R37.reuse, -R36 ;  /* 0x80000024252a7221 */ /* 0x044fe20000000000 */
[----:B------:R-:W-:Y:S02]  /*1380*/  FSETP.GT.AND P0, PT, R37, R36, PT ;  /* 0x000000242500720b */ /* 0x000fe40003f04000 */
[----:B------:R0:W2:Y:S02]  /*1390*/  LDG.E.CONSTANT R36, desc[UR8][R24.64] ;  /* 0x0000000818247981 */ /* 0x0000a4000c1e9900 */
[----:B0-----:R-:W-:-:S06]  /*13a0*/  IMAD.WIDE R24, R45, 0x4, R16 ;  /* 0x000000042d187825 */ /* 0x001fcc00078e0210 */
[----:B------:R-:W2:Y:S01]  /*13b0*/  LDG.E.CONSTANT R24, desc[UR8][R24.64] ;  /* 0x0000000818187981 */ /* 0x000ea2000c1e9900 */
[----:B------:R-:W-:-:S05]  /*13c0*/  IMAD.WIDE R16, R39, 0x4, R16 ;  /* 0x0000000427107825 */ /* 0x000fca00078e0210 */
[----:B------:R-:W2:Y:S04]  /*13d0*/  LDG.E.CONSTANT R39, desc[UR8][R16.64] ;  /* 0x0000000810277981 */ /* 0x000ea8000c1e9900 */
[----:B------:R0:W2:Y:S01]  /*13e0*/  LDG.E.CONSTANT R25, desc[UR8][R18.64] ;  /* 0x0000000812197981 */ /* 0x0000a2000c1e9900 */
[----:B------:R-:W1:Y:S01]  /*13f0*/  F2F.F64.F32 R26, R42 ;  /* 0x0000002a001a7310 */ /* 0x000e620000201800 */
[----:B------:R-:W-:Y:S01]  /*1400*/  IMAD.MOV.U32 R28, RZ, RZ, R30 ;  /* 0x000000ffff1c7224 */ /* 0x000fe200078e001e */
[----:B------:R-:W-:Y:S01]  /*1410*/  MOV R29, R12 ;  /* 0x0000000c001d7202 */ /* 0x000fe20000000f00 */
[----:B---3--:R-:W-:-:S05]  /*1420*/  FADD R43, -R15, R33 ;  /* 0x000000210f2b7221 */ /* 0x008fca0000000100 */
[----:B-1----:R-:W-:Y:S01]  /*1430*/  DADD R26, R26, R28 ;  /* 0x000000001a1a7229 */ /* 0x002fe2000000001c */
[----:B------:R1:W3:Y:S01]  /*1440*/  F2F.F64.F32 R28, R43 ;  /* 0x0000002b001c7310 */ /* 0x0002e20000201800 */
[----:B------:R-:W-:Y:S02]  /*1450*/  FSETP.GT.AND P2, PT, R42, R43, PT ;  /* 0x0000002b2a00720b */ /* 0x000fe40003f44000 */
[----:B------:R-:W-:Y:S01]  /*1460*/  FSETP.GT.AND P1, PT, R43, R42, PT ;  /* 0x0000002a2b00720b */ /* 0x000fe20003f24000 */
[----:B------:R-:W-:Y:S02]  /*1470*/  IMAD.MOV.U32 R42, RZ, RZ, R11 ;  /* 0x000000ffff2a7224 */ /* 0x000fe400078e000b */
[----:B-1----:R-:W-:Y:S02]  /*1480*/  IMAD.MOV.U32 R43, RZ, RZ, R0 ;  /* 0x000000ffff2b7224 */ /* 0x002fe400078e0000 */
[----:B----4-:R-:W-:-:S04]  /*1490*/  FADD R45, R34, -R40 ;  /* 0x80000028222d7221 */ /* 0x010fc80000000000 */
[----:B---3--:R-:W-:Y:S01]  /*14a0*/  DADD R28, R28, R42 ;  /* 0x000000001c1c7229 */ /* 0x008fe2000000002a */
[C---:B------:R-:W-:Y:S01]  /*14b0*/  FADD R42, R38.reuse, -R34 ;  /* 0x80000022262a7221 */ /* 0x040fe20000000000 */
[----:B------:R-:W-:Y:S01]  /*14c0*/  FADD R43, R38, -R40 ;  /* 0x80000028262b7221 */ /* 0x000fe20000000000 */
[C---:B------:R-:W-:Y:S01]  /*14d0*/  FADD R34, R37.reuse, -R15 ;  /* 0x8000000f25227221 */ /* 0x040fe20000000000 */
[----:B-----5:R-:W-:-:S03]  /*14e0*/  FADD R37, R37, -R41 ;  /* 0x8000002925257221 */ /* 0x020fc60000000000 */
[----:B------:R-:W-:Y:S02]  /*14f0*/  FSETP.GT.AND P3, PT, |R43|, R42, PT ;  /* 0x0000002a2b00720b */ /* 0x000fe40003f64200 */
[----:B------:R-:W-:Y:S02]  /*1500*/  FSETP.GT.AND P4, PT, |R37|, R34, PT ;  /* 0x000000222500720b */ /* 0x000fe40003f84200 */
[----:B------:R-:W-:Y:S01]  /*1510*/  FSEL R42, |R43|, R42, P3 ;  /* 0x0000002a2b2a7208 */ /* 0x000fe20001800200 */
[----:B------:R-:W-:Y:S01]  /*1520*/  FADD R41, R15, -R41 ;  /* 0x800000290f297221 */ /* 0x000fe20000000000 */
[----:B------:R-:W-:Y:S02]  /*1530*/  FSEL R34, |R37|, R34, P4 ;  /* 0x0000002225227208 */ /* 0x000fe40002000200 */
[----:B------:R-:W-:-:S04]  /*1540*/  FSETP.GT.AND P3, PT, |R45|, R42, PT ;  /* 0x0000002a2d00720b */ /* 0x000fc80003f64200 */
[----:B------:R-:W-:Y:S02]  /*1550*/  FSEL R42, |R45|, R42, P3 ;  /* 0x0000002a2d2a7208 */ /* 0x000fe40001800200 */
[CC--:B------:R-:W-:Y:S02]  /*1560*/  FSETP.GT.AND P3, PT, |R41|.reuse, R34.reuse, PT ;  /* 0x000000222900720b */ /* 0x0c0fe40003f64200 */
[----:B0-----:R-:W0:Y:S02]  /*1570*/  F2F.F64.F32 R18, R42 ;  /* 0x0000002a00127310 */ /* 0x001e240000201800 */
[----:B------:R-:W-:-:S06]  /*1580*/  FSEL R16, |R41|, R34, P3 ;  /* 0x0000002229107208 */ /* 0x000fcc0001800200 */
[----:B------:R-:W1:Y:S01]  /*1590*/  F2F.F64.F32 R16, R16 ;  /* 0x0000001000107310 */ /* 0x000e620000201800 */
[----:B------:R-:W-:Y:S01]  /*15a0*/  @P0 FSEL R12, R27, R12, P2 ;  /* 0x0000000c1b0c0208 */ /* 0x000fe20001000000 */
[----:B0-----:R-:W-:Y:S01]  /*15b0*/  DADD R22, R22, R18 ;  /* 0x0000000016167229 */ /* 0x001fe20000000012 */
[----:B------:R-:W-:-:S07]  /*15c0*/  @P0 FSEL R30, R26, R30, P2 ;  /* 0x0000001e1a1e0208 */ /* 0x000fce0001000000 */
[----:B-1----:R-:W-:Y:S01]  /*15d0*/  DADD R22, R22, R16 ;  /* 0x0000000016167229 */ /* 0x002fe20000000010 */
[----:B------:R-:W-:Y:S01]  /*15e0*/  IADD3 R32, PT, PT, R32, 0x4, RZ ;  /* 0x0000000420207810 */ /* 0x000fe20007ffe0ff */
[----:B------:R-:W-:Y:S02]  /*15f0*/  VIADD R31, R31, 0x80 ;  /* 0x000000801f1f7836 */ /* 0x000fe40000000000 */
[C-C-:B--2---:R-:W-:Y:S01]  /*1600*/  FADD R38, R36.reuse, -R35.reuse ;  /* 0x8000002324267221 */ /* 0x144fe20000000000 */
[----:B------:R-:W-:Y:S01]  /*1610*/  FADD R37, R36, -R24 ;  /* 0x8000001824257221 */ /* 0x000fe20000000000 */
[----:B------:R-:W-:-:S04]  /*1620*/  FADD R40, R24, -R35 ;  /* 0x8000002318287221 */ /* 0x000fc80000000000 */
[----:B------:R-:W-:Y:S01]  /*1630*/  FSETP.GT.AND P3, PT, |R38|, R37, PT ;  /* 0x000000252600720b */ /* 0x000fe20003f64200 */
[----:B------:R-:W-:-:S03]  /*1640*/  FADD R34, R36, -R25 ;  /* 0x8000001924227221 */ /* 0x000fc60000000000 */
[----:B------:R-:W-:Y:S01]  /*1650*/  FSEL R37, |R38|, R37, P3 ;  /* 0x0000002526257208 */ /* 0x000fe20001800200 */
[----:B------:R-:W0:Y:S01]  /*1660*/  F2F.F64.F32 R18, R34 ;  /* 0x0000002200127310 */ /* 0x000e220000201800 */
[----:B------:R-:W-:Y:S01]  /*1670*/  FADD R35, -R24, R39 ;  /* 0x0000002718237221 */ /* 0x000fe20000000100 */
[----:B------:R-:W-:-:S04]  /*1680*/  FSETP.GT.AND P3, PT, R33, R15, PT ;  /* 0x0000000f2100720b */ /* 0x000fc80003f64000 */
[----:B------:R-:W-:Y:S02]  /*1690*/  @P1 FSEL R11, R28, R11, P3 ;  /* 0x0000000b1c0b1208 */ /* 0x000fe40001800000 */
[----:B------:R-:W1:Y:S01]  /*16a0*/  F2F.F64.F32 R16, R35 ;  /* 0x0000002300107310 */ /* 0x000e620000201800 */
[----:B------:R-:W-:Y:S01]  /*16b0*/  @P1 FSEL R0, R29, R0, P3 ;  /* 0x000000001d001208 */ /* 0x000fe20001800000 */
[----:B------:R-:W-:Y:S01]  /*16c0*/  IMAD.MOV.U32 R29, RZ, RZ, R12 ;  /* 0x000000ffff1d7224 */ /* 0x000fe200078e000c */
[----:B------:R-:W-:Y:S02]  /*16d0*/  MOV R28, R30 ;  /* 0x0000001e001c7202 */ /* 0x000fe40000000f00 */
[CC--:B------:R-:W-:Y:S02]  /*16e0*/  FSETP.GT.AND P4, PT, |R40|.reuse, R37.reuse, PT ;  /* 0x000000252800720b */ /* 0x0c0fe40003f84200 */
[----:B------:R-:W-:Y:S02]  /*16f0*/  LEA.HI R15, R13, 0x1, RZ, 0x1b ;  /* 0x000000010d0f7811 */ /* 0x000fe400078fd8ff */
[----:B0-----:R-:W-:Y:S01]  /*1700*/  DADD R18, R18, R28 ;  /* 0x0000000012127229 */ /* 0x001fe2000000001c */
[----:B------:R-:W-:Y:S01]  /*1710*/  FSEL R37, |R40|, R37, P4 ;  /* 0x0000002528257208 */ /* 0x000fe20002000200 */
[----:B------:R-:W-:-:S02]  /*1720*/  IMAD.MOV.U32 R28, RZ, RZ, R11 ;  /* 0x000000ffff1c7224 */ /* 0x000fc400078e000b */
[----:B------:R-:W-:Y:S01]  /*1730*/  IMAD.MOV.U32 R29, RZ, RZ, R0 ;  /* 0x000000ffff1d7224 */ /* 0x000fe200078e0000 */
[----:B------:R-:W-:Y:S02]  /*1740*/  LOP3.LUT R15, R15, 0xffffffc, RZ, 0xc0, !PT ;  /* 0x0ffffffc0f0f7812 */ /* 0x000fe400078ec0ff */
[----:B------:R-:W-:Y:S02]  /*1750*/  FSETP.GT.AND P1, PT, R36, R25, PT ;  /* 0x000000192400720b */ /* 0x000fe40003f24000 */
[----:B------:R-:W-:Y:S01]  /*1760*/  FSETP.GT.AND P2, PT, R35, R34, PT ;  /* 0x000000222300720b */ /* 0x000fe20003f44000 */
[----:B------:R-:W0:Y:S01]  /*1770*/  F2F.F64.F32 R26, R37 ;  /* 0x00000025001a7310 */ /* 0x000e220000201800 */
[----:B-1----:R-:W-:Y:S01]  /*1780*/  DADD R16, R16, R28 ;  /* 0x0000000010107229 */ /* 0x002fe2000000001c */
[----:B------:R-:W-:Y:S02]  /*1790*/  ISETP.NE.AND P4, PT, R32, R15, PT ;  /* 0x0000000f2000720c */ /* 0x000fe40003f85270 */
[----:B------:R-:W-:-:S02]  /*17a0*/  FSETP.GT.AND P0, PT, R34, R35, PT ;  /* 0x000000232200720b */ /* 0x000fc40003f04000 */
[----:B------:R-:W-:-:S04]  /*17b0*/  FSETP.GT.AND P3, PT, R39, R24, PT ;  /* 0x000000182700720b */ /* 0x000fc80003f64000 */
[----:B------:R-:W-:Y:S02]  /*17c0*/  @P1 FSEL R30, R18, R30, P0 ;  /* 0x0000001e121e1208 */ /* 0x000fe40000000000 */
[----:B------:R-:W-:Y:S02]  /*17d0*/  @P1 FSEL R12, R19, R12, P0 ;  /* 0x0000000c130c1208 */ /* 0x000fe40000000000 */
[----:B------:R-:W-:Y:S02]  /*17e0*/  @P2 FSEL R0, R17, R0, P3 ;  /* 0x0000000011002208 */ /* 0x000fe40001800000 */
[----:B------:R-:W-:Y:S01]  /*17f0*/  @P2 FSEL R11, R16, R11, P3 ;  /* 0x0000000b100b2208 */ /* 0x000fe20001800000 */
[----:B0-----:R-:W-:Y:S01]  /*1800*/  DADD R22, R22, R26 ;  /* 0x0000000016167229 */ /* 0x001fe2000000001a */
[----:B------:R-:W-:Y:S02]  /*1810*/  IMAD.MOV.U32 R26, RZ, RZ, R30 ;  /* 0x000000ffff1a7224 */ /* 0x000fe400078e001e */
[----:B------:R-:W-:Y:S01]  /*1820*/  MOV R36, R11 ;  /* 0x0000000b00247202 */ /* 0x000fe20000000f00 */
[----:B------:R-:W-:-:S02]  /*1830*/  IMAD.MOV.U32 R27, RZ, RZ, R12 ;  /* 0x000000ffff1b7224 */ /* 0x000fc400078e000c */
[----:B------:R-:W-:Y:S01]  /*1840*/  IMAD.MOV.U32 R37, RZ, RZ, R0 ;  /* 0x000000ffff257224 */ /* 0x000fe200078e0000 */
[----:B------:R-:W-:Y:S06]  /*1850*/  @P4 BRA `(.L_x_17) ;  /* 0xfffffff400404947 */ /* 0x000fec000383ffff */
.L_x_16:
[----:B------:R-:W-:Y:S05]  /*1860*/  BSYNC.RECONVERGENT B2 ;  /* 0x0000000000027941 */ /* 0x000fea0003800200 */
.L_x_15:
[----:B------:R-:W-:Y:S01]  /*1870*/  LEA.HI R0, R13, 0x1, RZ, 0x1b ;  /* 0x000000010d007811 */ /* 0x000fe200078fd8ff */
[----:B------:R-:W-:Y:S03]  /*1880*/  BSSY.RECONVERGENT B2, `(.L_x_18) ;  /* 0x000008a000027945 */ /* 0x000fe60003800200 */
[----:B------:R-:W-:-:S13]  /*1890*/  LOP3.LUT P0, R0, R0, 0x3, RZ, 0xc0, !PT ;  /* 0x0000000300007812 */ /* 0x000fda000780c0ff */
[----:B------:R-:W-:Y:S05]  /*18a0*/  @!P0 BRA `(.L_x_19) ;  /* 0x00000008001c8947 */ /* 0x000fea0003800000 */
[----:B------:R-:W-:Y:S01]  /*18b0*/  ISETP.NE.AND P1, PT, R0, 0x1, PT ;  /* 0x000000010000780c */ /* 0x000fe20003f25270 */
[----:B------:R-:W-:Y:S01]  /*18c0*/  BSSY.RECONVERGENT B3, `(.L_x_20) ;  /* 0x0000058000037945 */ /* 0x000fe20003800200 */
[----:B------:R-:W-:-:S11]  /*18d0*/  LOP3.LUT P0, RZ, R13, 0x20, RZ, 0xc0, !PT ;  /* 0x000000200dff7812 */ /* 0x000fd6000780c0ff */
[----:B------:R-:W-:Y:S05]  /*18e0*/  @!P1 BRA `(.L_x_21) ;  /* 0x0000000400549947 */ /* 0x000fea0003800000 */
[----:B------:R-:W0:Y:S08]  /*18f0*/  LDC R40, c[0x0][0x3a4] ;  /* 0x0000e900ff287b82 */ /* 0x000e300000000800 */
[----:B------:R-:W1:Y:S08]  /*1900*/  LDC.64 R16, c[0x0][0x380] ;  /* 0x0000e000ff107b82 */ /* 0x000e700000000a00 */
[----:B------:R-:W2:Y:S08]  /*1910*/  LDC.64 R12, c[0x0][0x388] ;  /* 0x0000e200ff0c7b82 */ /* 0x000eb00000000a00 */
[----:B------:R-:W3:Y:S01]  /*1920*/  LDC.64 R18, c[0x0][0x390] ;  /* 0x0000e400ff127b82 */ /* 0x000ee20000000a00 */
[----:B0-----:R-:W-:-:S02]  /*1930*/  IMAD R30, R31, R40, -R40 ;  /* 0x000000281f1e7224 */ /* 0x001fc400078e0a28 */
[--C-:B------:R-:W-:Y:S02]  /*1940*/  IMAD R29, R31, R40, R3.reuse ;  /* 0x000000281f1d7224 */ /* 0x100fe400078e0203 */
[----:B------:R-:W-:Y:S02]  /*1950*/  IMAD.IADD R33, R30, 0x1, R3 ;  /* 0x000000011e217824 */ /* 0x000fe400078e0203 */
[----:B-1----:R-:W-:-:S05]  /*1960*/  IMAD.WIDE R24, R29, 0x4, R16 ;  /* 0x000000041d187825 */ /* 0x002fca00078e0210 */
[----:B------:R0:W4:Y:S01]  /*1970*/  LDG.E.CONSTANT R0, desc[UR8][R24.64] ;  /* 0x0000000818007981 */ /* 0x000122000c1e9900 */
[----:B--2---:R-:W-:-:S05]  /*1980*/  IMAD.WIDE R28, R29, 0x4, R12 ;  /* 0x000000041d1c7825 */ /* 0x004fca00078e020c */
[----:B------:R1:W4:Y:S01]  /*1990*/  LDG.E.CONSTANT R11, desc[UR8][R28.64] ;  /* 0x000000081c0b7981 */ /* 0x000322000c1e9900 */
[----:B---3--:R-:W-:-:S05]  /*19a0*/  IMAD.WIDE R38, R33, 0x4, R18 ;  /* 0x0000000421267825 */ /* 0x008fca00078e0212 */
[----:B------:R-:W2:Y:S01]  /*19b0*/  LDG.E.CONSTANT R15, desc[UR8][R38.64] ;  /* 0x00000008260f7981 */ /* 0x000ea2000c1e9900 */
[----:B------:R-:W-:-:S04]  /*19c0*/  IMAD.WIDE R34, R33, 0x4, R16 ;  /* 0x0000000421227825 */ /* 0x000fc800078e0210 */
[----:B------:R-:W-:Y:S02]  /*19d0*/  IMAD.WIDE R32, R33, 0x4, R12 ;  /* 0x0000000421207825 */ /* 0x000fe400078e020c */
[----:B------:R-:W3:Y:S02]  /*19e0*/  LDG.E.CONSTANT R35, desc[UR8][R34.64] ;  /* 0x0000000822237981 */ /* 0x000ee4000c1e9900 */
[----:B------:R-:W-:Y:S02]  /*19f0*/  IMAD R30, R40, 0x21, R30 ;  /* 0x00000021281e7824 */ /* 0x000fe400078e021e */
[----:B------:R4:W5:Y:S02]  /*1a00*/  LDG.E.CONSTANT R32, desc[UR8][R32.64] ;  /* 0x0000000820207981 */ /* 0x000964000c1e9900 */
[----:B------:R-:W-:Y:S01]  /*1a10*/  IMAD.IADD R41, R30, 0x1, R3 ;  /* 0x000000011e297824 */ /* 0x000fe200078e0203 */
[----:B------:R-:W-:-:S03]  /*1a20*/  IADD3 R43, PT, PT, R3, -R40, R30 ;  /* 0x80000028032b7210 */ /* 0x000fc60007ffe01e */
[----:B0-----:R-:W-:-:S04]  /*1a30*/  IMAD.WIDE R24, R41, 0x4, R16 ;  /* 0x0000000429187825 */ /* 0x001fc800078e0210 */
[----:B-1----:R-:W-:Y:S02]  /*1a40*/  IMAD.WIDE R28, R41, 0x4, R12 ;  /* 0x00000004291c7825 */ /* 0x002fe400078e020c */
[----:B------:R3:W5:Y:S02]  /*1a50*/  LDG.E.CONSTANT R25, desc[UR8][R24.64] ;  /* 0x0000000818197981 */ /* 0x000764000c1e9900 */
[C---:B------:R-:W-:Y:S02]  /*1a60*/  IMAD.WIDE R18, R43.reuse, 0x4, R18 ;  /* 0x000000042b127825 */ /* 0x040fe400078e0212 */
[----:B------:R-:W5:Y:S04]  /*1a70*/  LDG.E.CONSTANT R28, desc[UR8][R28.64] ;  /* 0x000000081c1c7981 */ /* 0x000f68000c1e9900 */
[----:B------:R-:W5:Y:S01]  /*1a80*/  LDG.E.CONSTANT R30, desc[UR8][R18.64] ;  /* 0x00000008121e7981 */ /* 0x000f62000c1e9900 */
[----:B------:R-:W-:-:S05]  /*1a90*/  IMAD.WIDE R16, R43, 0x4, R16 ;  /* 0x000000042b107825 */ /* 0x000fca00078e0210 */
[----:B------:R0:W5:Y:S01]  /*1aa0*/  LDG.E.CONSTANT R34, desc[UR8][R16.64] ;  /* 0x0000000810227981 */ /* 0x000162000c1e9900 */
[----:B------:R-:W-:-:S05]  /*1ab0*/  IMAD.WIDE R12, R43, 0x4, R12 ;  /* 0x000000042b0c7825 */ /* 0x000fca00078e020c */
[----:B------:R1:W5:Y:S01]  /*1ac0*/  LDG.E.CONSTANT R39, desc[UR8][R12.64] ;  /* 0x000000080c277981 */ /* 0x000362000c1e9900 */
[----:B------:R-:W-:Y:S01]  /*1ad0*/  IADD3 R31, PT, PT, R31, 0x40, RZ ;  /* 0x000000401f1f7810 */ /* 0x000fe20007ffe0ff */
[C---:B----4-:R-:W-:Y:S01]  /*1ae0*/  FADD R33, R0.reuse, -R11 ;  /* 0x8000000b00217221 */ /* 0x050fe20000000000 */
[--C-:B--2---:R-:W-:Y:S01]  /*1af0*/  FADD R38, R0, -R15.reuse ;  /* 0x8000000f00267221 */ /* 0x104fe20000000000 */
[----:B------:R-:W-:-:S04]  /*1b00*/  FADD R40, R11, -R15 ;  /* 0x8000000f0b287221 */ /* 0x000fc80000000000 */
[----:B------:R-:W-:-:S04]  /*1b10*/  FSETP.GT.AND P1, PT, |R38|, R33, PT ;  /* 0x000000212600720b */ /* 0x000fc80003f24200 */
[----:B------:R-:W-:-:S04]  /*1b20*/  FSEL R33, |R38|, R33, P1 ;  /* 0x0000002126217208 */ /* 0x000fc80000800200 */
[----:B------:R-:W-:Y:S01]  /*1b30*/  FSETP.GT.AND P1, PT, |R40|, R33, PT ;  /* 0x000000212800720b */ /* 0x000fe20003f24200 */
[----:B---3--:R-:W-:-:S03]  /*1b40*/  FADD R24, R0, -R35 ;  /* 0x8000002300187221 */ /* 0x008fc60000000000 */
[----:B------:R-:W-:Y:S01]  /*1b50*/  FSEL R33, |R40|, R33, P1 ;  /* 0x0000002128217208 */ /* 0x000fe20000800200 */
[----:B0-----:R-:W-:Y:S01]  /*1b60*/  F2F.F64.F32 R16, R24 ;  /* 0x0000001800107310 */ /* 0x001fe20000201800 */
[----:B-----5:R-:W-:-:S07]  /*1b70*/  FADD R15, -R11, R32 ;  /* 0x000000200b0f7221 */ /* 0x020fce0000000100 */
[----:B------:R-:W0:Y:S01]  /*1b80*/  F2F.F64.F32 R18, R33 ;  /* 0x0000002100127310 */ /* 0x000e220000201800 */
[----:B------:R-:W-:-:S07]  /*1b90*/  FADD R29, R25, -R28 ;  /* 0x8000001c191d7221 */ /* 0x000fce0000000000 */
[----:B-1----:R-:W1:Y:S01]  /*1ba0*/  F2F.F64.F32 R12, R15 ;  /* 0x0000000f000c7310 */ /* 0x002e620000201800 */
[----:B------:R-:W-:Y:S01]  /*1bb0*/  FADD R38, R25, -R30 ;  /* 0x8000001e19267221 */ /* 0x000fe20000000000 */
[----:B0-----:R-:W-:-:S04]  /*1bc0*/  DADD R18, R22, R18 ;  /* 0x0000000016127229 */ /* 0x001fc80000000012 */
[----:B------:R-:W-:Y:S01]  /*1bd0*/  FSETP.GT.AND P3, PT, |R38|, R29, PT ;  /* 0x0000001d2600720b */ /* 0x000fe20003f64200 */
[----:B------:R-:W-:Y:S01]  /*1be0*/  DADD R22, R26, R16 ;  /* 0x000000001a167229 */ /* 0x000fe20000000010 */
[----:B------:R-:W-:Y:S01]  /*1bf0*/  FSETP.GT.AND P1, PT, R0, R35, PT ;  /* 0x000000230000720b */ /* 0x000fe20003f24000 */
[----:B------:R-:W-:Y:S01]  /*1c00*/  FADD R0, R25, -R34 ;  /* 0x8000002219007221 */ /* 0x000fe20000000000 */
[----:B------:R-:W-:Y:S01]  /*1c10*/  FSEL R29, |R38|, R29, P3 ;  /* 0x0000001d261d7208 */ /* 0x000fe20001800200 */
[----:B-1----:R-:W-:Y:S01]  /*1c20*/  DADD R12, R36, R12 ;  /* 0x00000000240c7229 */ /* 0x002fe2000000000c */
[----:B------:R-:W-:Y:S01]  /*1c30*/  FSETP.GT.AND P3, PT, R24, R15, PT ;  /* 0x0000000f1800720b */ /* 0x000fe20003f64000 */
[----:B------:R-:W0:Y:S01]  /*1c40*/  F2F.F64.F32 R16, R0 ;  /* 0x0000000000107310 */ /* 0x000e220000201800 */
[----:B------:R-:W-:Y:S01]  /*1c50*/  FSETP.GT.AND P2, PT, R32, R11, PT ;  /* 0x0000000b2000720b */ /* 0x000fe20003f44000 */
[----:B------:R-:W-:Y:S02]  /*1c60*/  FADD R30, R28, -R30 ;  /* 0x8000001e1c1e7221 */ /* 0x000fe40000000000 */
[----:B------:R-:W-:-:S02]  /*1c70*/  FSEL R23, R23, R27, P3 ;  /* 0x0000001b17177208 */ /* 0x000fc40001800000 */
[----:B------:R-:W-:Y:S01]  /*1c80*/  FSEL R35, R22, R26, P3 ;  /* 0x0000001a16237208 */ /* 0x000fe20001800000 */
[----:B------:R-:W-:Y:S01]  /*1c90*/  FADD R11, -R28, R39 ;  /* 0x000000271c0b7221 */ /* 0x000fe20000000100 */
[----:B------:R-:W-:Y:S02]  /*1ca0*/  FSETP.GT.AND P4, PT, R15, R24, PT ;  /* 0x000000180f00720b */ /* 0x000fe40003f84000 */
[----:B------:R-:W-:Y:S02]  /*1cb0*/  FSEL R13, R13, R37, P2 ;  /* 0x000000250d0d7208 */ /* 0x000fe40001000000 */
[----:B------:R-:W-:Y:S02]  /*1cc0*/  FSEL R27, R23, R27, P1 ;  /* 0x0000001b171b7208 */ /* 0x000fe40000800000 */
[----:B------:R-:W-:Y:S02]  /*1cd0*/  FSETP.GT.AND P5, PT, |R30|, R29, PT ;  /* 0x0000001d1e00720b */ /* 0x000fe40003fa4200 */
[----:B------:R-:W-:Y:S01]  /*1ce0*/  FSEL R26, R35, R26, P1 ;  /* 0x0000001a231a7208 */ /* 0x000fe20000800000 */
[----:B------:R-:W1:Y:S01]  /*1cf0*/  F2F.F64.F32 R32, R11 ;  /* 0x0000000b00207310 */ /* 0x000e620000201800 */
[----:B------:R-:W-:-:S02]  /*1d00*/  FSEL R15, R12, R36, P2 ;  /* 0x000000240c0f7208 */ /* 0x000fc40001000000 */
[----:B------:R-:W-:Y:S01]  /*1d10*/  FSEL R37, R13, R37, P4 ;  /* 0x000000250d257208 */ /* 0x000fe20002000000 */
[----:B------:R-:W-:Y:S01]  /*1d20*/  IMAD.MOV.U32 R13, RZ, RZ, R27 ;  /* 0x000000ffff0d7224 */ /* 0x000fe200078e001b */
[----:B------:R-:W-:Y:S02]  /*1d30*/  FSEL R22, |R30|, R29, P5 ;  /* 0x0000001d1e167208 */ /* 0x000fe40002800200 */
[----:B------:R-:W-:Y:S02]  /*1d40*/  MOV R12, R26 ;  /* 0x0000001a000c7202 */ /* 0x000fe40000000f00 */
[----:B------:R-:W-:Y:S02]  /*1d50*/  FSEL R36, R15, R36, P4 ;  /* 0x000000240f247208 */ /* 0x000fe40002000000 */
[----:B------:R-:W2:Y:S02]  /*1d60*/  F2F.F64.F32 R22, R22 ;  /* 0x0000001600167310 */ /* 0x000ea40000201800 */
[----:B0-----:R-:W-:Y:S01]  /*1d70*/  DADD R16, R16, R12 ;  /* 0x0000000010107229 */ /* 0x001fe2000000000c */
[----:B------:R-:W-:-:S02]  /*1d80*/  IMAD.MOV.U32 R12, RZ, RZ, R36 ;  /* 0x000000ffff0c7224 */ /* 0x000fc400078e0024 */
[----:B------:R-:W-:Y:S01]  /*1d90*/  IMAD.MOV.U32 R13, RZ, RZ, R37 ;  /* 0x000000ffff0d7224 */ /* 0x000fe200078e0025 */
[----:B------:R-:W-:Y:S02]  /*1da0*/  FSETP.GT.AND P2, PT, R25, R34, PT ;  /* 0x000000221900720b */ /* 0x000fe40003f44000 */
[----:B------:R-:W-:-:S03]  /*1db0*/  FSETP.GT.AND P3, PT, R11, R0, PT ;  /* 0x000000000b00720b */ /* 0x000fc60003f64000 */
[----:B-1----:R-:W-:Y:S01]  /*1dc0*/  DADD R32, R32, R12 ;  /* 0x0000000020207229 */ /* 0x002fe2000000000c */
[----:B------:R-:W-:Y:S02]  /*1dd0*/  FSETP.GT.AND P1, PT, R0, R11, PT ;  /* 0x0000000b0000720b */ /* 0x000fe40003f24000 */
[----:B------:R-:W-:Y:S01]  /*1de0*/  FSETP.GT.AND P4, PT, R39, R28, PT ;  /* 0x0000001c2700720b */ /* 0x000fe20003f84000 */
[----:B--2---:R-:W-:-:S04]  /*1df0*/  DADD R22, R18, R22 ;  /* 0x0000000012167229 */ /* 0x004fc80000000016 */
[----:B------:R-:W-:Y:S02]  /*1e00*/  @P2 FSEL R26, R16, R26, P1 ;  /* 0x0000001a101a2208 */ /* 0x000fe40000800000 */
[----:B------:R-:W-:Y:S02]  /*1e10*/  @P2 FSEL R27, R17, R27, P1 ;  /* 0x0000001b111b2208 */ /* 0x000fe40000800000 */
[----:B------:R-:W-:Y:S02]  /*1e20*/  @P3 FSEL R36, R32, R36, P4 ;  /* 0x0000002420243208 */ /* 0x000fe40002000000 */
[----:B------:R-:W-:-:S07]  /*1e30*/  @P3 FSEL R37, R33, R37, P4 ;  /* 0x0000002521253208 */ /* 0x000fce0002000000 */
.L_x_21:
[----:B------:R-:W-:Y:S05]  /*1e40*/  BSYNC.RECONVERGENT B3 ;  /* 0x0000000000037941 */ /* 0x000fea0003800200 */
.L_x_20:
[----:B------:R-:W-:Y:S05]  /*1e50*/  @P0 BRA `(.L_x_19) ;  /* 0x0000000000b00947 */ /* 0x000fea0003800000 */
[----:B------:R-:W0:Y:S08]  /*1e60*/  LDC R24, c[0x0][0x3a4] ;  /* 0x0000e900ff187b82 */ /* 0x000e300000000800 */
[----:B------:R-:W1:Y:S08]  /*1e70*/  LDC.64 R18, c[0x0][0x380] ;  /* 0x0000e000ff127b82 */ /* 0x000e700000000a00 */
[----:B------:R-:W2:Y:S08]  /*1e80*/  LDC.64 R12, c[0x0][0x388] ;  /* 0x0000e200ff0c7b82 */ /* 0x000eb00000000a00 */
[----:B------:R-:W3:Y:S01]  /*1e90*/  LDC.64 R16, c[0x0][0x390] ;  /* 0x0000e400ff107b82 */ /* 0x000ee20000000a00 */
[----:B0-----:R-:W-:-:S02]  /*1ea0*/  IMAD R0, R31, R24, -R24 ;  /* 0x000000181f007224 */ /* 0x001fc400078e0a18 */
[--C-:B------:R-:W-:Y:S02]  /*1eb0*/  IMAD R29, R31, R24, R3.reuse ;  /* 0x000000181f1d7224 */ /* 0x100fe400078e0203 */
[----:B------:R-:W-:Y:S02]  /*1ec0*/  IMAD.IADD R31, R0, 0x1, R3 ;  /* 0x00000001001f7824 */ /* 0x000fe400078e0203 */
[----:B-1----:R-:W-:-:S04]  /*1ed0*/  IMAD.WIDE R24, R29, 0x4, R18 ;  /* 0x000000041d187825 */ /* 0x002fc800078e0212 */
[----:B------:R-:W-:Y:S02]  /*1ee0*/  IMAD.WIDE R18, R31, 0x4, R18 ;  /* 0x000000041f127825 */ /* 0x000fe400078e0212 */
[----:B------:R-:W4:Y:S02]  /*1ef0*/  LDG.E.CONSTANT R24, desc[UR8][R24.64] ;  /* 0x0000000818187981 */ /* 0x000f24000c1e9900 */
[----:B--2---:R-:W-:Y:S02]  /*1f00*/  IMAD.WIDE R28, R29, 0x4, R12 ;  /* 0x000000041d1c7825 */ /* 0x004fe400078e020c */
[----:B------:R-:W2:Y:S04]  /*1f10*/  LDG.E.CONSTANT R11, desc[UR8][R18.64] ;  /* 0x00000008120b7981 */ /* 0x000ea8000c1e9900 */
[----:B------:R-:W4:Y:S01]  /*1f20*/  LDG.E.CONSTANT R29, desc[UR8][R28.64] ;  /* 0x000000081c1d7981 */ /* 0x000f22000c1e9900 */
[----:B---3--:R-:W-:-:S04]  /*1f30*/  IMAD.WIDE R16, R31, 0x4, R16 ;  /* 0x000000041f107825 */ /* 0x008fc800078e0210 */
[----:B------:R-:W-:Y:S02]  /*1f40*/  IMAD.WIDE R30, R31, 0x4, R12 ;  /* 0x000000041f1e7825 */ /* 0x000fe400078e020c */
[----:B------:R-:W3:Y:S04]  /*1f50*/  LDG.E.CONSTANT R16, desc[UR8][R16.64] ;  /* 0x0000000810107981 */ /* 0x000ee8000c1e9900 */
[----:B------:R-:W5:Y:S01]  /*1f60*/  LDG.E.CONSTANT R30, desc[UR8][R30.64] ;  /* 0x000000081e1e7981 */ /* 0x000f62000c1e9900 */
[C---:B----4-:R-:W-:Y:S01]  /*1f70*/  FADD R32, R24.reuse, -R29 ;  /* 0x8000001d18207221 */ /* 0x050fe20000000000 */
[C---:B--2---:R-:W-:Y:S01]  /*1f80*/  FADD R0, R24.reuse, -R11 ;  /* 0x8000000b18007221 */ /* 0x044fe20000000000 */
[--C-:B---3--:R-:W-:Y:S01]  /*1f90*/  FADD R33, R24, -R16.reuse ;  /* 0x8000001018217221 */ /* 0x108fe20000000000 */
[----:B------:R-:W-:-:S04]  /*1fa0*/  FADD R25, R29, -R16 ;  /* 0x800000101d197221 */ /* 0x000fc80000000000 */
[-C--:B------:R-:W-:Y:S01]  /*1fb0*/  FSETP.GT.AND P0, PT, |R33|, R32.reuse, PT ;  /* 0x000000202100720b */ /* 0x080fe20003f04200 */
[----:B-----5:R-:W-:Y:S01]  /*1fc0*/  FADD R15, -R29, R30 ;  /* 0x0000001e1d0f7221 */ /* 0x020fe20000000100 */
[----:B------:R-:W0:Y:S02]  /*1fd0*/  F2F.F64.F32 R12, R0 ;  /* 0x00000000000c7310 */ /* 0x000e240000201800 */
[----:B------:R-:W-:-:S04]  /*1fe0*/  FSEL R32, |R33|, R32, P0 ;  /* 0x0000002021207208 */ /* 0x000fc80000000200 */
[CC--:B------:R-:W-:Y:S02]  /*1ff0*/  FSETP.GT.AND P0, PT, |R25|.reuse, R32.reuse, PT ;  /* 0x000000201900720b */ /* 0x0c0fe40003f04200 */
[----:B------:R-:W1:Y:S02]  /*2000*/  F2F.F64.F32 R18, R15 ;  /* 0x0000000f00127310 */ /* 0x000e640000201800 */
[----:B------:R-:W-:-:S06]  /*2010*/  FSEL R16, |R25|, R32, P0 ;  /* 0x0000002019107208 */ /* 0x000fcc0000000200 */
[----:B------:R-:W2:Y:S01]  /*2020*/  F2F.F64.F32 R16, R16 ;  /* 0x0000001000107310 */ /* 0x000ea20000201800 */
[----:B0-----:R-:W-:Y:S02]  /*2030*/  DADD R12, R26, R12 ;  /* 0x000000001a0c7229 */ /* 0x001fe4000000000c */
[----:B-1----:R-:W-:Y:S01]  /*2040*/  DADD R18, R36, R18 ;  /* 0x0000000024127229 */ /* 0x002fe20000000012 */
[----:B------:R-:W-:Y:S02]  /*2050*/  FSETP.GT.AND P3, PT, R30, R29, PT ;  /* 0x0000001d1e00720b */ /* 0x000fe40003f64000 */
[----:B------:R-:W-:Y:S02]  /*2060*/  FSETP.GT.AND P0, PT, R0, R15, PT ;  /* 0x0000000f0000720b */ /* 0x000fe40003f04000 */
[----:B------:R-:W-:Y:S02]  /*2070*/  FSETP.GT.AND P1, PT, R24, R11, PT ;  /* 0x0000000b1800720b */ /* 0x000fe40003f24000 */
[----:B------:R-:W-:-:S02]  /*2080*/  FSETP.GT.AND P2, PT, R15, R0, PT ;  /* 0x000000000f00720b */ /* 0x000fc40003f44000 */
[----:B------:R-:W-:Y:S02]  /*2090*/  FSEL R15, R12, R26, P0 ;  /* 0x0000001a0c0f7208 */ /* 0x000fe40000000000 */
[-C--:B------:R-:W-:Y:S02]  /*20a0*/  FSEL R11, R18, R36.reuse, P3 ;  /* 0x00000024120b7208 */ /* 0x080fe40001800000 */
[----:B------:R-:W-:Y:S02]  /*20b0*/  FSEL R19, R19, R37, P3 ;  /* 0x0000002513137208 */ /* 0x000fe40001800000 */
[----:B------:R-:W-:Y:S01]  /*20c0*/  FSEL R13, R13, R27, P0 ;  /* 0x0000001b0d0d7208 */ /* 0x000fe20000000000 */
[----:B--2---:R-:W-:Y:S01]  /*20d0*/  DADD R22, R22, R16 ;  /* 0x0000000016167229 */ /* 0x004fe20000000010 */
[----:B------:R-:W-:Y:S02]  /*20e0*/  FSEL R36, R11, R36, P2 ;  /* 0x000000240b247208 */ /* 0x000fe40001000000 */
[----:B------:R-:W-:-:S02]  /*20f0*/  FSEL R37, R19, R37, P2 ;  /* 0x0000002513257208 */ /* 0x000fc40001000000 */
[----:B------:R-:W-:Y:S02]  /*2100*/  FSEL R26, R15, R26, P1 ;  /* 0x0000001a0f1a7208 */ /* 0x000fe40000800000 */
[----:B------:R-:W-:-:S07]  /*2110*/  FSEL R27, R13, R27, P1 ;  /* 0x0000001b0d1b7208 */ /* 0x000fce0000800000 */
.L_x_19:
[----:B------:R-:W-:Y:S05]  /*2120*/  BSYNC.RECONVERGENT B2 ;  /* 0x0000000000027941 */ /* 0x000fea0003800200 */
.L_x_18:
[----:B------:R0:W1:Y:S08]  /*2130*/  F2F.F32.F64 R26, R26 ;  /* 0x0000001a001a7310 */ /* 0x0000700000301000 */
[----:B------:R0:W2:Y:S08]  /*2140*/  F2F.F32.F64 R36, R36 ;  /* 0x0000002400247310 */ /* 0x0000b00000301000 */
[----:B-1----:R0:W3:Y:S02]  /*2150*/  F2F.F32.F64 R22, R22 ;  /* 0x0000001600167310 */ /* 0x0020e40000301000 */
.L_x_14:
[----:B------:R-:W-:Y:S05]  /*2160*/  BSYNC.RECONVERGENT B1 ;  /* 0x0000000000017941 */ /* 0x000fea0003800200 */
.L_x_13:
[----:B------:R-:W-:Y:S01]  /*2170*/  UMOV UR5, 0xffffffff ;  /* 0xffffffff00057882 */ /* 0x000fe20000000000 */
[----:B------:R-:W-:Y:S02]  /*2180*/  ISETP.NE.AND P0, PT, R2, RZ, PT ;  /* 0x000000ff0200720c */ /* 0x000fe40003f05270 */
[----:B------:R-:W-:Y:S11]  /*2190*/  BRA.DIV UR5, `(.L_x_22) ;  /* 0x0000001205f07947 */ /* 0x000ff6000b800000 */
[----:B------:R-:W1:Y:S04]  /*21a0*/  SHFL.DOWN PT, R11, R26, 0x10, 0x1f ;  /* 0x0a001f001a0b7f89 */ /* 0x000e6800000e0000 */
[----:B--2---:R-:W2:Y:S04]  /*21b0*/  SHFL.DOWN PT, R13, R36, 0x10, 0x1f ;  /* 0x0a001f00240d7f89 */ /* 0x004ea800000e0000 */
[----:B---3--:R-:W3:Y:S01]  /*21c0*/  SHFL.DOWN PT, R17, R22, 0x10, 0x1f ;  /* 0x0a001f0016117f89 */ /* 0x008ee200000e0000 */
[----:B-1----:R-:W-:Y:S01]  /*21d0*/  FADD R11, R11, R26 ;  /* 0x0000001a0b0b7221 */ /* 0x002fe20000000000 */
[----:B--2---:R-:W-:-:S04]  /*21e0*/  FADD R15, R13, R36 ;  /* 0x000000240d0f7221 */ /* 0x004fc80000000000 */
[----:B------:R-:W1:Y:S01]  /*21f0*/  SHFL.DOWN PT, R0, R11, 0x8, 0x1f ;  /* 0x09001f000b007f89 */ /* 0x000e6200000e0000 */
[----:B---3--:R-:W-:-:S03]  /*2200*/  FADD R19, R17, R22 ;  /* 0x0000001611137221 */ /* 0x008fc60000000000 */
[----:B------:R-:W2:Y:S04]  /*2210*/  SHFL.DOWN PT, R16, R15, 0x8, 0x1f ;  /* 0x09001f000f107f89 */ /* 0x000ea800000e0000 */
[----:B------:R-:W3:Y:S01]  /*2220*/  SHFL.DOWN PT, R24, R19, 0x8, 0x1f ;  /* 0x09001f0013187f89 */ /* 0x000ee200000e0000 */
[----:B-1----:R-:W-:Y:S01]  /*2230*/  FADD R0, R11, R0 ;  /* 0x000000000b007221 */ /* 0x002fe20000000000 */
[----:B--2---:R-:W-:-:S04]  /*2240*/  FADD R16, R15, R16 ;  /* 0x000000100f107221 */ /* 0x004fc80000000000 */
[----:B------:R-:W1:Y:S01]  /*2250*/  SHFL.DOWN PT, R13, R0, 0x4, 0x1f ;  /* 0x08801f00000d7f89 */ /* 0x000e6200000e0000 */
[----:B---3--:R-:W-:-:S03]  /*2260*/  FADD R24, R19, R24 ;  /* 0x0000001813187221 */ /* 0x008fc60000000000 */
[----:B------:R-:W2:Y:S04]  /*2270*/  SHFL.DOWN PT, R17, R16, 0x4, 0x1f ;  /* 0x08801f0010117f89 */ /* 0x000ea800000e0000 */
[----:B0-----:R-:W0:Y:S01]  /*2280*/  SHFL.DOWN PT, R23, R24, 0x4, 0x1f ;  /* 0x08801f0018177f89 */ /* 0x001e2200000e0000 */
[----:B-1----:R-:W-:Y:S01]  /*2290*/  FADD R13, R0, R13 ;  /* 0x0000000d000d7221 */ /* 0x002fe20000000000 */
[----:B--2---:R-:W-:-:S04]  /*22a0*/  FADD R17, R16, R17 ;  /* 0x0000001110117221 */ /* 0x004fc80000000000 */
[----:B------:R-:W1:Y:S01]  /*22b0*/  SHFL.DOWN PT, R12, R13, 0x2, 0x1f ;  /* 0x08401f000d0c7f89 */ /* 0x000e6200000e0000 */
[----:B0-----:R-:W-:-:S03]  /*22c0*/  FADD R23, R24, R23 ;  /* 0x0000001718177221 */ /* 0x001fc60000000000 */
[----:B------:R-:W0:Y:S04]  /*22d0*/  SHFL.DOWN PT, R18, R17, 0x2, 0x1f ;  /* 0x08401f0011127f89 */ /* 0x000e2800000e0000 */
[----:B------:R-:W2:Y:S01]  /*22e0*/  SHFL.DOWN PT, R22, R23, 0x2, 0x1f ;  /* 0x08401f0017167f89 */ /* 0x000ea200000e0000 */
[----:B-1----:R-:W-:Y:S01]  /*22f0*/  FADD R12, R13, R12 ;  /* 0x0000000c0d0c7221 */ /* 0x002fe20000000000 */
[----:B0-----:R-:W-:-:S04]  /*2300*/  FADD R18, R17, R18 ;  /* 0x0000001211127221 */ /* 0x001fc80000000000 */
[----:B------:R-:W0:Y:S01]  /*2310*/  SHFL.DOWN PT, R11, R12, 0x1, 0x1f ;  /* 0x08201f000c0b7f89 */ /* 0x000e2200000e0000 */
[----:B--2---:R-:W-:-:S03]  /*2320*/  FADD R30, R23, R22 ;  /* 0x00000016171e7221 */ /* 0x004fc60000000000 */
[----:B------:R-:W1:Y:S04]  /*2330*/  SHFL.DOWN PT, R15, R18, 0x1, 0x1f ;  /* 0x08201f00120f7f89 */ /* 0x000e6800000e0000 */
[----:B------:R2:W3:Y:S01]  /*2340*/  SHFL.DOWN PT, R19, R30, 0x1, 0x1f ;  /* 0x08201f001e137f89 */ /* 0x0004e200000e0000 */
[----:B0-----:R-:W-:Y:S01]  /*2350*/  FADD R11, R12, R11 ;  /* 0x0000000b0c0b7221 */ /* 0x001fe20000000000 */
[----:B-12---:R-:W-:-:S07]  /*2360*/  FADD R22, R18, R15 ;  /* 0x0000000f12167221 */ /* 0x006fce0000000000 */
.L_x_57:
[----:B---3--:R-:W-:Y:S01]  /*2370*/  FADD R30, R30, R19 ;  /* 0x000000131e1e7221 */ /* 0x008fe20000000000 */
[----:B------:R-:W-:Y:S06]  /*2380*/  @P0 BRA `(.L_x_12) ;  /* 0x00000010005c0947 */ /* 0x000fec0003800000 */
[----:B------:R-:W0:Y:S01]  /*2390*/  MUFU.RCP R15, R30 ;  /* 0x0000001e000f7308 */ /* 0x000e220000001000 */
[----:B------:R-:W-:Y:S01]  /*23a0*/  UMOV UR5, 0x42c80000 ;  /* 0x42c8000000057882 */ /* 0x000fe20000000000 */
[----:B------:R-:W-:Y:S01]  /*23b0*/  BSSY.RECONVERGENT B1, `(.L_x_23) ;  /* 0x000000e000017945 */ /* 0x000fe20003800200 */
[----:B------:R-:W-:Y:S01]  /*23c0*/  IMAD.U32 R17, RZ, RZ, UR5 ;  /* 0x00000005ff117e24 */ /* 0x000fe2000f8e00ff */
[----:B------:R-:W-:-:S04]  /*23d0*/  FSETP.NEU.AND P2, PT, R30, RZ, PT ;  /* 0x000000ff1e00720b */ /* 0x000fc80003f4d000 */
[----:B------:R-:W1:Y:S08]  /*23e0*/  FCHK P0, R17, R30 ;  /* 0x0000001e11007302 */ /* 0x000e700000000000 */
[----:B------:R2:W3:Y:S01]  /*23f0*/  F2F.F64.F32 R12, R11 ;  /* 0x0000000b000c7310 */ /* 0x0004e20000201800 */
[----:B0-----:R-:W-:-:S04]  /*2400*/  FFMA R0, -R30, R15, 1 ;  /* 0x3f8000001e007423 */ /* 0x001fc8000000010f */
[----:B------:R-:W-:-:S03]  /*2410*/  FFMA R0, R15, R0, R15 ;  /* 0x000000000f007223 */ /* 0x000fc6000000000f */
[----:B------:R2:W0:Y:S01]  /*2420*/  F2F.F64.F32 R32, R22 ;  /* 0x0000001600207310 */ /* 0x0004220000201800 */
[----:B------:R-:W-:-:S04]  /*2430*/  FFMA R15, R0, 100, RZ ;  /* 0x42c80000000f7823 */ /* 0x000fc800000000ff */
[----:B------:R-:W-:-:S04]  /*2440*/  FFMA R16, -R30, R15, 100 ;  /* 0x42c800001e107423 */ /* 0x000fc8000000010f */
[----:B------:R-:W-:Y:S01]  /*2450*/  FFMA R15, R0, R16, R15 ;  /* 0x00000010000f7223 */ /* 0x000fe2000000000f */
[----:B-123--:R-:W-:Y:S06]  /*2460*/  @!P0 BRA `(.L_x_24) ;  /* 0x0000000000088947 */ /* 0x00efec0003800000 */
[----:B------:R-:W-:-:S07]  /*2470*/  MOV R16, 0x2490 ;  /* 0x0000249000107802 */ /* 0x000fce0000000f00 */
[----:B0-----:R-:W-:Y:S05]  /*2480*/  CALL.REL.NOINC `($__internal_2_$__cuda_sm3x_div_rn_noftz_f32_slowpath) ;  /* 0x0000002000647944 */ /* 0x001fea0003c00000 */
.L_x_24:
[----:B------:R-:W-:Y:S05]  /*2490*/  BSYNC.RECONVERGENT B1 ;  /* 0x0000000000017941 */ /* 0x000fea0003800200 */
.L_x_23:
[----:B------:R-:W1:Y:S01]  /*24a0*/  LDC R0, c[0x0][0x3a4] ;  /* 0x0000e900ff007b82 */ /* 0x000e620000000800 */
[----:B------:R-:W-:Y:S01]  /*24b0*/  VIADD R24, R10, 0xffffffff ;  /* 0xffffffff0a187836 */ /* 0x000fe20000000000 */
[----:B------:R-:W-:-:S05]  /*24c0*/  FSEL R23, R15, RZ, P2 ;  /* 0x000000ff0f177208 */ /* 0x000fca0001000000 */
[-C--:B------:R-:W-:Y:S01]  /*24d0*/  FMUL R11, R11, R23.reuse ;  /* 0x000000170b0b7220 */ /* 0x080fe20000400000 */
[----:B------:R-:W2:Y:S01]  /*24e0*/  LDC.64 R18, c[0x0][0x3b0] ;  /* 0x0000ec00ff127b82 */ /* 0x000ea20000000a00 */
[----:B------:R-:W-:-:S07]  /*24f0*/  FMUL R23, R22, R23 ;  /* 0x0000001716177220 */ /* 0x000fce0000400000 */
[----:B------:R-:W3:Y:S08]  /*2500*/  LDC.64 R16, c[0x0][0x3b8] ;  /* 0x0000ee00ff107b82 */ /* 0x000ef00000000a00 */
[----:B------:R-:W4:Y:S01]  /*2510*/  LDC R25, c[0x0][0x3a8] ;  /* 0x0000ea00ff197b82 */ /* 0x000f220000000800 */
[----:B-1----:R-:W-:-:S04]  /*2520*/  IMAD R15, R24, R0, R3 ;  /* 0x00000000180f7224 */ /* 0x002fc800078e0203 */
[----:B--2---:R-:W-:-:S05]  /*2530*/  IMAD.WIDE R18, R15, 0x4, R18 ;  /* 0x000000040f127825 */ /* 0x004fca00078e0212 */
[----:B------:R1:W-:Y:S01]  /*2540*/  STG.E desc[UR8][R18.64], R11 ;  /* 0x0000000b12007986 */ /* 0x0003e2000c101908 */
[----:B---3--:R-:W-:-:S05]  /*2550*/  IMAD.WIDE R16, R15, 0x4, R16 ;  /* 0x000000040f107825 */ /* 0x008fca00078e0210 */
[----:B------:R1:W-:Y:S01]  /*2560*/  STG.E desc[UR8][R16.64], R23 ;  /* 0x0000001710007986 */ /* 0x0003e2000c101908 */
[----:B----4-:R-:W-:-:S13]  /*2570*/  ISETP.GE.AND P0, PT, R10, R25, PT ;  /* 0x000000190a00720c */ /* 0x010fda0003f06270 */
[----:B-1----:R-:W-:Y:S05]  /*2580*/  @P0 BRA `(.L_x_12) ;  /* 0x0000000c00dc0947 */ /* 0x002fea0003800000 */
[----:B------:R-:W-:Y:S01]  /*2590*/  IADD3 R11, PT, PT, -R10, R25, RZ ;  /* 0x000000190a0b7210 */ /* 0x000fe20007ffe1ff */
[----:B------:R-:W1:Y:S01]  /*25a0*/  F2F.F64.F32 R30, R30 ;  /* 0x0000001e001e7310 */ /* 0x000e620000201800 */
[----:B------:R-:W-:Y:S01]  /*25b0*/  BSSY.RECONVERGENT B1, `(.L_x_25) ;  /* 0x0000055000017945 */ /* 0x000fe20003800200 */
[----:B------:R-:W-:Y:S01]  /*25c0*/  IMAD.MOV.U32 R34, RZ, RZ, 0x40590000 ;  /* 0x40590000ff227424 */ /* 0x000fe200078e00ff */
[----:B------:R-:W-:-:S04]  /*25d0*/  LOP3.LUT R11, R11, 0x1, RZ, 0xc0, !PT ;  /* 0x000000010b0b7812 */ /* 0x000fc800078ec0ff */
[----:B------:R-:W-:Y:S01]  /*25e0*/  ISETP.NE.U32.AND P0, PT, R11, 0x1, PT ;  /* 0x000000010b00780c */ /* 0x000fe20003f05070 */
[----:B------:R-:W-:-:S12]  /*25f0*/  IMAD.MOV.U32 R11, RZ, RZ, RZ ;  /* 0x000000ffff0b7224 */ /* 0x000fd800078e00ff */
[----:B-1----:R-:W-:Y:S05]  /*2600*/  @P0 BRA `(.L_x_26) ;  /* 0x00000004003c0947 */ /* 0x002fea0003800000 */
[----:B------:R-:W1:Y:S01]  /*2610*/  LDC.64 R24, c[0x0][0x380] ;  /* 0x0000e000ff187b82 */ /* 0x000e620000000a00 */
[----:B------:R-:W-:-:S07]  /*2620*/  IMAD.IADD R29, R15, 0x1, R0 ;  /* 0x000000010f1d7824 */ /* 0x000fce00078e0200 */
[----:B------:R-:W2:Y:S08]  /*2630*/  LDC.64 R26, c[0x0][0x388] ;  /* 0x0000e200ff1a7b82 */ /* 0x000eb00000000a00 */
[----:B------:R-:W3:Y:S01]  /*2640*/  LDC.64 R22, c[0x0][0x390] ;  /* 0x0000e400ff167b82 */ /* 0x000ee20000000a00 */
[----:B-1----:R-:W-:-:S06]  /*2650*/  IMAD.WIDE R36, R29, 0x4, R24 ;  /* 0x000000041d247825 */ /* 0x002fcc00078e0218 */
[----:B------:R-:W4:Y:S01]  /*2660*/  LDG.E.CONSTANT R36, desc[UR8][R36.64] ;  /* 0x0000000824247981 */ /* 0x000f22000c1e9900 */
[----:B--2---:R-:W-:-:S06]  /*2670*/  IMAD.WIDE R28, R29, 0x4, R26 ;  /* 0x000000041d1c7825 */ /* 0x004fcc00078e021a */
[----:B------:R-:W4:Y:S01]  /*2680*/  LDG.E.CONSTANT R29, desc[UR8][R28.64] ;  /* 0x000000081c1d7981 */ /* 0x000f22000c1e9900 */
[----:B---3--:R-:W-:-:S06]  /*2690*/  IMAD.WIDE R22, R15, 0x4, R22 ;  /* 0x000000040f167825 */ /* 0x008fcc00078e0216 */
[----:B------:R-:W2:Y:S01]  /*26a0*/  LDG.E.CONSTANT R22, desc[UR8][R22.64] ;  /* 0x0000000816167981 */ /* 0x000ea2000c1e9900 */
[----:B------:R-:W-:-:S04]  /*26b0*/  IMAD.WIDE R38, R15, 0x4, R24 ;  /* 0x000000040f267825 */ /* 0x000fc800078e0218 */
[----:B------:R-:W-:Y:S02]  /*26c0*/  IMAD.WIDE R26, R15, 0x4, R26 ;  /* 0x000000040f1a7825 */ /* 0x000fe400078e021a */
[----:B------:R-:W3:Y:S04]  /*26d0*/  LDG.E.CONSTANT R39, desc[UR8][R38.64] ;  /* 0x0000000826277981 */ /* 0x000ee8000c1e9900 */
[----:B------:R-:W5:Y:S01]  /*26e0*/  LDG.E.CONSTANT R0, desc[UR8][R26.64] ;  /* 0x000000081a007981 */ /* 0x000f62000c1e9900 */
[----:B------:R-:W-:Y:S01]  /*26f0*/  BSSY.RECONVERGENT B2, `(.L_x_27) ;  /* 0x0000036000027945 */ /* 0x000fe20003800200 */
[C---:B----4-:R-:W-:Y:S01]  /*2700*/  FADD R15, R36.reuse, -R29 ;  /* 0x8000001d240f7221 */ /* 0x050fe20000000000 */
[--C-:B--2---:R-:W-:Y:S01]  /*2710*/  FADD R24, R36, -R22.reuse ;  /* 0x8000001624187221 */ /* 0x104fe20000000000 */
[----:B------:R-:W-:-:S04]  /*2720*/  FADD R42, R29, -R22 ;  /* 0x800000161d2a7221 */ /* 0x000fc80000000000 */
[----:B------:R-:W-:-:S04]  /*2730*/  FSETP.GT.AND P0, PT, |R24|, R15, PT ;  /* 0x0000000f1800720b */ /* 0x000fc80003f04200 */
[----:B------:R-:W-:-:S04]  /*2740*/  FSEL R15, |R24|, R15, P0 ;  /* 0x0000000f180f7208 */ /* 0x000fc80000000200 */
[----:B------:R-:W-:-:S04]  /*2750*/  FSETP.GT.AND P0, PT, |R42|, R15, PT ;  /* 0x0000000f2a00720b */ /* 0x000fc80003f04200 */
[----:B------:R-:W-:Y:S01]  /*2760*/  FSEL R24, |R42|, R15, P0 ;  /* 0x0000000f2a187208 */ /* 0x000fe20000000200 */
[----:B---3--:R-:W-:-:S05]  /*2770*/  FADD R15, R36, -R39 ;  /* 0x80000027240f7221 */ /* 0x008fca0000000000 */
[----:B------:R-:W1:Y:S01]  /*2780*/  F2F.F64.F32 R24, R24 ;  /* 0x0000001800187310 */ /* 0x000e620000201800 */
[----:B-----5:R-:W-:-:S07]  /*2790*/  FADD R40, -R29, R0 ;  /* 0x000000001d287221 */ /* 0x020fce0000000100 */
[----:B------:R-:W2:Y:S01]  /*27a0*/  F2F.F64.F32 R26, R15 ;  /* 0x0000000f001a7310 */ /* 0x000ea20000201800 */
[----:B------:R-:W-:-:S07]  /*27b0*/  FSETP.GT.AND P0, PT, R15, R40, PT ;  /* 0x000000280f00720b */ /* 0x000fce0003f04000 */
[----:B------:R-:W3:Y:S01]  /*27c0*/  F2F.F64.F32 R22, R40 ;  /* 0x0000002800167310 */ /* 0x000ee20000201800 */
[----:B-1----:R-:W-:Y:S01]  /*27d0*/  DFMA R30, R20, R30, R24 ;  /* 0x0000001e141e722b */ /* 0x002fe20000000018 */
[----:B------:R-:W-:Y:S02]  /*27e0*/  FSETP.GT.AND P3, PT, R0, R29, PT ;  /* 0x0000001d0000720b */ /* 0x000fe40003f64000 */
[----:B--2---:R-:W-:Y:S02]  /*27f0*/  FSEL R25, R26, RZ, P0 ;  /* 0x000000ff1a197208 */ /* 0x004fe40000000000 */
[----:B------:R-:W-:-:S03]  /*2800*/  FSEL R26, R27, RZ, P0 ;  /* 0x000000ff1b1a7208 */ /* 0x000fc60000000000 */
[----:B------:R-:W-:Y:S01]  /*2810*/  DSETP.NEU.AND P0, PT, R30, RZ, PT ;  /* 0x000000ff1e00722a */ /* 0x000fe20003f0d000 */
[----:B------:R-:W-:Y:S02]  /*2820*/  FSETP.GT.AND P1, PT, R36, R39, PT ;  /* 0x000000272400720b */ /* 0x000fe40003f24000 */
[----:B------:R-:W-:Y:S02]  /*2830*/  FSETP.GT.AND P2, PT, R40, R15, PT ;  /* 0x0000000f2800720b */ /* 0x000fe40003f44000 */
[----:B---3--:R-:W-:Y:S02]  /*2840*/  FSEL R22, R22, RZ, P3 ;  /* 0x000000ff16167208 */ /* 0x008fe40001800000 */
[----:B------:R-:W-:Y:S02]  /*2850*/  FSEL R23, R23, RZ, P3 ;  /* 0x000000ff17177208 */ /* 0x000fe40001800000 */
[----:B------:R-:W-:Y:S02]  /*2860*/  FSEL R24, R25, RZ, P1 ;  /* 0x000000ff19187208 */ /* 0x000fe40000800000 */
[----:B------:R-:W-:-:S02]  /*2870*/  FSEL R25, R26, RZ, P1 ;  /* 0x000000ff1a197208 */ /* 0x000fc40000800000 */
[----:B------:R-:W-:Y:S02]  /*2880*/  FSEL R22, R22, RZ, P2 ;  /* 0x000000ff16167208 */ /* 0x000fe40001000000 */
[----:B------:R-:W-:Y:S02]  /*2890*/  FSEL R23, R23, RZ, P2 ;  /* 0x000000ff17177208 */ /* 0x000fe40001000000 */
[----:B------:R-:W-:-:S04]  /*28a0*/  DFMA R12, R20, R12, R24 ;  /* 0x0000000c140c722b */ /* 0x000fc80000000018 */
[----:B0-----:R-:W-:Y:S01]  /*28b0*/  DFMA R32, R20, R32, R22 ;  /* 0x000000201420722b */ /* 0x001fe20000000016 */
[----:B------:R-:W-:Y:S01]  /*28c0*/  MOV R22, RZ ;  /* 0x000000ff00167202 */ /* 0x000fe20000000f00 */
[----:B------:R-:W-:Y:S09]  /*28d0*/  @!P0 BRA `(.L_x_28) ;  /* 0x00000000005c8947 */ /* 0x000ff20003800000 */
[----:B------:R-:W0:Y:S01]  /*28e0*/  MUFU.RCP64H R23, R31 ;  /* 0x0000001f00177308 */ /* 0x000e220000001800 */
[----:B------:R-:W-:Y:S01]  /*28f0*/  IMAD.MOV.U32 R22, RZ, RZ, 0x1 ;  /* 0x00000001ff167424 */ /* 0x000fe200078e00ff */
[----:B------:R-:W-:Y:S05]  /*2900*/  BSSY.RECONVERGENT B3, `(.L_x_29) ;  /* 0x0000013000037945 */ /* 0x000fea0003800200 */
[----:B0-----:R-:W-:-:S08]  /*2910*/  DFMA R24, -R30, R22, 1 ;  /* 0x3ff000001e18742b */ /* 0x001fd00000000116 */
[----:B------:R-:W-:-:S08]  /*2920*/  DFMA R24, R24, R24, R24 ;  /* 0x000000181818722b */ /* 0x000fd00000000018 */
[----:B------:R-:W-:-:S08]  /*2930*/  DFMA R24, R22, R24, R22 ;  /* 0x000000181618722b */ /* 0x000fd00000000016 */
[----:B------:R-:W-:-:S08]  /*2940*/  DFMA R22, -R30, R24, 1 ;  /* 0x3ff000001e16742b */ /* 0x000fd00000000118 */
[----:B------:R-:W-:-:S08]  /*2950*/  DFMA R22, R24, R22, R24 ;  /* 0x000000161816722b */ /* 0x000fd00000000018 */
[----:B------:R-:W-:-:S08]  /*2960*/  DMUL R24, R22, 100 ;  /* 0x4059000016187828 */ /* 0x000fd00000000000 */
[----:B------:R-:W-:-:S08]  /*2970*/  DFMA R26, -R30, R24, 100 ;  /* 0x405900001e1a742b */ /* 0x000fd00000000118 */
[----:B------:R-:W-:-:S10]  /*2980*/  DFMA R22, R22, R26, R24 ;  /* 0x0000001a1616722b */ /* 0x000fd40000000018 */
[----:B------:R-:W-:-:S05]  /*2990*/  FFMA R0, RZ, R31, R23 ;  /* 0x0000001fff007223 */ /* 0x000fca0000000017 */
[----:B------:R-:W-:-:S13]  /*29a0*/  FSETP.GT.AND P0, PT, |R0|, 1.469367938527859385e-39, PT ;  /* 0x001000000000780b */ /* 0x000fda0003f04200 */
[----:B------:R-:W-:Y:S05]  /*29b0*/  @P0 BRA `(.L_x_30) ;  /* 0x00000000001c0947 */ /* 0x000fea0003800000 */
[----:B------:R-:W-:Y:S01]  /*29c0*/  IMAD.MOV.U32 R22, RZ, RZ, R30 ;  /* 0x000000ffff167224 */ /* 0x000fe200078e001e */
[----:B------:R-:W-:Y:S01]  /*29d0*/  MOV R0, 0x2a00 ;  /* 0x00002a0000007802 */ /* 0x000fe20000000f00 */
[----:B------:R-:W-:-:S07]  /*29e0*/  IMAD.MOV.U32 R24, RZ, RZ, R31 ;  /* 0x000000ffff187224 */ /* 0x000fce00078e001f */
[----:B------:R-:W-:Y:S05]  /*29f0*/  CALL.REL.NOINC `($__internal_0_$__cuda_sm20_div_rn_f64_full) ;  /* 0x0000001000907944 */ /* 0x000fea0003c00000 */
[----:B------:R-:W-:-:S04]  /*2a00*/  LOP3.LUT R23, R23, R22, RZ, 0x3c, !PT ;  /* 0x0000001617177212 */ /* 0x000fc800078e3cff */
[----:B------:R-:W-:-:S04]  /*2a10*/  LOP3.LUT R22, R23, R22, RZ, 0x3c, !PT ;  /* 0x0000001617167212 */ /* 0x000fc800078e3cff */
[----:B------:R-:W-:-:S07]  /*2a20*/  LOP3.LUT R23, R23, R22, RZ, 0x3c, !PT ;  /* 0x0000001617177212 */ /* 0x000fce00078e3cff */
.L_x_30:
[----:B------:R-:W-:Y:S05]  /*2a30*/  BSYNC.RECONVERGENT B3 ;  /* 0x0000000000037941 */ /* 0x000fea0003800200 */
.L_x_29:
[----:B------:R0:W1:Y:S02]  /*2a40*/  F2F.F32.F64 R22, R22 ;  /* 0x0000001600167310 */ /* 0x0000640000301000 */
.L_x_28:
[----:B------:R-:W-:Y:S05]  /*2a50*/  BSYNC.RECONVERGENT B2 ;  /* 0x0000000000027941 */ /* 0x000fea0003800200 */
.L_x_27:
[----:B------:R-:W2:Y:S01]  /*2a60*/  LDC R25, c[0x0][0x3a4] ;  /* 0x0000e900ff197b82 */ /* 0x000ea20000000800 */
[----:B------:R-:W1:Y:S01]  /*2a70*/  F2F.F32.F64 R15, R12 ;  /* 0x0000000c000f7310 */ /* 0x000e620000301000 */
[----:B------:R-:W-:-:S07]  /*2a80*/  IADD3 R10, PT, PT, R10, 0x1, RZ ;  /* 0x000000010a0a7810 */ /* 0x000fce0007ffe0ff */
[----:B0-----:R-:W0:Y:S01]  /*2a90*/  F2F.F32.F64 R23, R32 ;  /* 0x0000002000177310 */ /* 0x001e220000301000 */
[----:B-1----:R-:W-:Y:S01]  /*2aa0*/  FMUL R15, R15, R22 ;  /* 0x000000160f0f7220 */ /* 0x002fe20000400000 */
[----:B--2---:R-:W-:-:S04]  /*2ab0*/  IMAD.WIDE.U32 R18, R25, 0x4, R18 ;  /* 0x0000000419127825 */ /* 0x004fc800078e0012 */
[----:B0-----:R-:W-:Y:S01]  /*2ac0*/  FMUL R23, R23, R22 ;  /* 0x0000001617177220 */ /* 0x001fe20000400000 */
[----:B------:R-:W-:Y:S01]  /*2ad0*/  IMAD.WIDE.U32 R16, R25, 0x4, R16 ;  /* 0x0000000419107825 */ /* 0x000fe200078e0010 */
[----:B------:R1:W-:Y:S04]  /*2ae0*/  STG.E desc[UR8][R18.64], R15 ;  /* 0x0000000f12007986 */ /* 0x0003e8000c101908 */
[----:B------:R1:W-:Y:S02]  /*2af0*/  STG.E desc[UR8][R16.64], R23 ;  /* 0x0000001710007986 */ /* 0x0003e4000c101908 */
.L_x_26:
[----:B------:R-:W-:Y:S05]  /*2b00*/  BSYNC.RECONVERGENT B1 ;  /* 0x0000000000017941 */ /* 0x000fea0003800200 */
.L_x_25:
[----:B------:R-:W-:-:S13]  /*2b10*/  ISETP.NE.AND P0, PT, R14, UR4, PT ;  /* 0x000000040e007c0c */ /* 0x000fda000bf05270 */
[----:B------:R-:W-:Y:S05]  /*2b20*/  @!P0 BRA `(.L_x_12) ;  /* 0x0000000800748947 */ /* 0x000fea0003800000 */
.L_x_39:
[----:B------:R-:W2:Y:S08]  /*2b30*/  LDC R35, c[0x0][0x3a4] ;  /* 0x0000e900ff237b82 */ /* 0x000eb00000000800 */
[----:B---3--:R-:W3:Y:S08]  /*2b40*/  LDC.64 R24, c[0x0][0x380] ;  /* 0x0000e000ff187b82 */ /* 0x008ef00000000a00 */
[----:B-1----:R-:W1:Y:S08]  /*2b50*/  LDC.64 R22, c[0x0][0x388] ;  /* 0x0000e200ff167b82 */ /* 0x002e700000000a00 */
[----:B------:R-:W4:Y:S01]  /*2b60*/  LDC.64 R14, c[0x0][0x390] ;  /* 0x0000e400ff0e7b82 */ /* 0x000f220000000a00 */
[----:B--2---:R-:W-:-:S02]  /*2b70*/  IMAD R0, R10, R35, -R35 ;  /* 0x000000230a007224 */ /* 0x004fc400078e0a23 */
[--C-:B------:R-:W-:Y:S02]  /*2b80*/  IMAD R35, R10, R35, R3.reuse ;  /* 0x000000230a237224 */ /* 0x100fe400078e0203 */
[----:B------:R-:W-:Y:S02]  /*2b90*/  IMAD.IADD R27, R0, 0x1, R3 ;  /* 0x00000001001b7824 */ /* 0x000fe400078e0203 */
[----:B---3--:R-:W-:-:S05]  /*2ba0*/  IMAD.WIDE R18, R35, 0x4, R24 ;  /* 0x0000000423127825 */ /* 0x008fca00078e0218 */
[----:B------:R-:W2:Y:S01]  /*2bb0*/  LDG.E.CONSTANT R36, desc[UR8][R18.64] ;  /* 0x0000000812247981 */ /* 0x000ea2000c1e9900 */
[----:B-1----:R-:W-:-:S05]  /*2bc0*/  IMAD.WIDE R16, R35, 0x4, R22 ;  /* 0x0000000423107825 */ /* 0x002fca00078e0216 */
[----:B------:R-:W2:Y:S01]  /*2bd0*/  LDG.E.CONSTANT R37, desc[UR8][R16.64] ;  /* 0x0000000810257981 */ /* 0x000ea2000c1e9900 */
[----:B----4-:R-:W-:-:S05]  /*2be0*/  IMAD.WIDE R14, R27, 0x4, R14 ;  /* 0x000000041b0e7825 */ /* 0x010fca00078e020e */
[----:B------:R-:W3:Y:S01]  /*2bf0*/  LDG.E.CONSTANT R26, desc[UR8][R14.64] ;  /* 0x000000080e1a7981 */ /* 0x000ee2000c1e9900 */
[----:B------:R-:W-:-:S04]  /*2c00*/  IMAD.WIDE R24, R27, 0x4, R24 ;  /* 0x000000041b187825 */ /* 0x000fc800078e0218 */
[----:B------:R-:W-:Y:S01]  /*2c10*/  IMAD.WIDE R22, R27, 0x4, R22 ;  /* 0x000000041b167825 */ /* 0x000fe200078e0216 */
[----:B------:R1:W4:Y:S04]  /*2c20*/  LDG.E.CONSTANT R29, desc[UR8][R24.64] ;  /* 0x00000008181d7981 */ /* 0x000328000c1e9900 */
[----:B------:R-:W5:Y:S01]  /*2c30*/  LDG.E.CONSTANT R0, desc[UR8][R22.64] ;  /* 0x0000000816007981 */ /* 0x000f62000c1e9900 */
[----:B------:R-:W-:Y:S01]  /*2c40*/  BSSY.RECONVERGENT B1, `(.L_x_31) ;  /* 0x0000036000017945 */ /* 0x000fe20003800200 */
[C---:B--2---:R-:W-:Y:S01]  /*2c50*/  FADD R27, R36.reuse, -R37 ;  /* 0x80000025241b7221 */ /* 0x044fe20000000000 */
[--C-:B---3--:R-:W-:Y:S01]  /*2c60*/  FADD R38, R36, -R26.reuse ;  /* 0x8000001a24267221 */ /* 0x108fe20000000000 */
[----:B------:R-:W-:-:S04]  /*2c70*/  FADD R39, R37, -R26 ;  /* 0x8000001a25277221 */ /* 0x000fc80000000000 */
[----:B------:R-:W-:-:S04]  /*2c80*/  FSETP.GT.AND P0, PT, |R38|, R27, PT ;  /* 0x0000001b2600720b */ /* 0x000fc80003f04200 */
[----:B------:R-:W-:-:S04]  /*2c90*/  FSEL R38, |R38|, R27, P0 ;  /* 0x0000001b26267208 */ /* 0x000fc80000000200 */
[----:B------:R-:W-:-:S04]  /*2ca0*/  FSETP.GT.AND P0, PT, |R39|, R38, PT ;  /* 0x000000262700720b */ /* 0x000fc80003f04200 */
[----:B-1----:R-:W-:Y:S01]  /*2cb0*/  FSEL R24, |R39|, R38, P0 ;  /* 0x0000002627187208 */ /* 0x002fe20000000200 */
[----:B----4-:R-:W-:-:S05]  /*2cc0*/  FADD R28, R36, -R29 ;  /* 0x8000001d241c7221 */ /* 0x010fca0000000000 */
        /* <DEDUP_REMOVED lines=18> */
[----:B------:R-:W-:Y:S01]  /*2df0*/  DFMA R12, R20, R12, R24 ;  /* 0x0000000c140c722b */ /* 0x000fe20000000018 */
[----:B------:R-:W-:-:S03]  /*2e00*/  IMAD.MOV.U32 R0, RZ, RZ, RZ ;  /* 0x000000ffff007224 */ /* 0x000fc600078e00ff */
[----:B0-----:R-:W-:Y:S01]  /*2e10*/  DFMA R32, R20, R32, R22 ;  /* 0x000000201420722b */ /* 0x001fe20000000016 */
[----:B------:R-:W-:Y:S10]  /*2e20*/  @!P0 BRA `(.L_x_32) ;  /* 0x00000000005c8947 */ /* 0x000ff40003800000 */
        /* <DEDUP_REMOVED lines=14> */
[----:B------:R-:W-:Y:S01]  /*2f10*/  MOV R22, R30 ;  /* 0x0000001e00167202 */ /* 0x000fe20000000f00 */
[----:B------:R-:W-:Y:S01]  /*2f20*/  IMAD.MOV.U32 R24, RZ, RZ, R31 ;  /* 0x000000ffff187224 */ /* 0x000fe200078e001f */
[----:B------:R-:W-:-:S07]  /*2f30*/  MOV R0, 0x2f50 ;  /* 0x00002f5000007802 */ /* 0x000fce0000000f00 */
[----:B------:R-:W-:Y:S05]  /*2f40*/  CALL.REL.NOINC `($__internal_0_$__cuda_sm20_div_rn_f64_full) ;  /* 0x0000000c003c7944 */ /* 0x000fea0003c00000 */
[----:B------:R-:W-:-:S04]  /*2f50*/  LOP3.LUT R23, R23, R22, RZ, 0x3c, !PT ;  /* 0x0000001617177212 */ /* 0x000fc800078e3cff */
[----:B------:R-:W-:-:S04]  /*2f60*/  LOP3.LUT R22, R23, R22, RZ, 0x3c, !PT ;  /* 0x0000001617167212 */ /* 0x000fc800078e3cff */
[----:B------:R-:W-:-:S07]  /*2f70*/  LOP3.LUT R23, R23, R22, RZ, 0x3c, !PT ;  /* 0x0000001617177212 */ /* 0x000fce00078e3cff */
.L_x_34:
[----:B------:R-:W-:Y:S05]  /*2f80*/  BSYNC.RECONVERGENT B2 ;  /* 0x0000000000027941 */ /* 0x000fea0003800200 */
.L_x_33:
[----:B------:R0:W1:Y:S02]  /*2f90*/  F2F.F32.F64 R0, R22 ;  /* 0x0000001600007310 */ /* 0x0000640000301000 */
.L_x_32:
[----:B------:R-:W-:Y:S05]  /*2fa0*/  BSYNC.RECONVERGENT B1 ;  /* 0x0000000000017941 */ /* 0x000fea0003800200 */
.L_x_31:
[----:B0-----:R-:W0:Y:S02]  /*2fb0*/  LDC R23, c[0x0][0x3a4] ;  /* 0x0000e900ff177b82 */ /* 0x001e240000000800 */
[----:B0-----:R-:W-:-:S04]  /*2fc0*/  IMAD.WIDE.U32 R18, R23, 0x4, R18 ;  /* 0x0000000417127825 */ /* 0x001fc800078e0012 */
[C---:B------:R-:W-:Y:S01]  /*2fd0*/  IMAD.WIDE.U32 R16, R23.reuse, 0x4, R16 ;  /* 0x0000000417107825 */ /* 0x040fe200078e0010 */
[----:B------:R-:W2:Y:S03]  /*2fe0*/  LDG.E.CONSTANT R27, desc[UR8][R18.64] ;  /* 0x00000008121b7981 */ /* 0x000ea6000c1e9900 */
[----:B------:R-:W-:Y:S01]  /*2ff0*/  IMAD.WIDE.U32 R22, R23, 0x4, R14 ;  /* 0x0000000417167825 */ /* 0x000fe200078e000e */
[----:B------:R0:W2:Y:S05]  /*3000*/  LDG.E.CONSTANT R28, desc[UR8][R16.64] ;  /* 0x00000008101c7981 */ /* 0x0000aa000c1e9900 */
[----:B------:R-:W3:Y:S01]  /*3010*/  LDG.E.CONSTANT R22, desc[UR8][R22.64] ;  /* 0x0000000816167981 */ /* 0x000ee2000c1e9900 */
[----:B0-----:R-:W0:Y:S01]  /*3020*/  LDC.64 R16, c[0x0][0x3b8] ;  /* 0x0000ee00ff107b82 */ /* 0x001e220000000a00 */
[----:B------:R-:W1:Y:S08]  /*3030*/  F2F.F32.F64 R39, R12 ;  /* 0x0000000c00277310 */ /* 0x000e700000301000 */
[----:B------:R-:W4:Y:S01]  /*3040*/  F2F.F32.F64 R29, R32 ;  /* 0x00000020001d7310 */ /* 0x000f220000301000 */
[-C--:B-1----:R-:W-:Y:S01]  /*3050*/  FMUL R39, R39, R0.reuse ;  /* 0x0000000027277220 */ /* 0x082fe20000400000 */
[----:B----4-:R-:W-:Y:S01]  /*3060*/  FMUL R29, R29, R0 ;  /* 0x000000001d1d7220 */ /* 0x010fe20000400000 */
[----:B0-----:R-:W-:Y:S01]  /*3070*/  IMAD.WIDE R16, R35, 0x4, R16 ;  /* 0x0000000423107825 */ /* 0x001fe200078e0210 */
[----:B------:R-:W-:Y:S03]  /*3080*/  BSSY.RECONVERGENT B1, `(.L_x_35) ;  /* 0x000003a000017945 */ /* 0x000fe60003800200 */
[C---:B--2---:R-:W-:Y:S01]  /*3090*/  FADD R14, R27.reuse, -R28 ;  /* 0x8000001c1b0e7221 */ /* 0x044fe20000000000 */
[--C-:B---3--:R-:W-:Y:S01]  /*30a0*/  FADD R15, R27, -R22.reuse ;  /* 0x800000161b0f7221 */ /* 0x108fe20000000000 */
[----:B------:R-:W-:-:S04]  /*30b0*/  FADD R19, R28, -R22 ;  /* 0x800000161c137221 */ /* 0x000fc80000000000 */
[----:B------:R-:W-:-:S04]  /*30c0*/  FSETP.GT.AND P0, PT, |R15|, R14, PT ;  /* 0x0000000e0f00720b */ /* 0x000fc80003f04200 */
[----:B------:R-:W-:Y:S02]  /*30d0*/  FSEL R38, |R15|, R14, P0 ;  /* 0x0000000e0f267208 */ /* 0x000fe40000000200 */
[----:B------:R-:W0:Y:S02]  /*30e0*/  LDC.64 R14, c[0x0][0x3b0] ;  /* 0x0000ec00ff0e7b82 */ /* 0x000e240000000a00 */
[----:B------:R-:W-:-:S04]  /*30f0*/  FSETP.GT.AND P0, PT, |R19|, R38, PT ;  /* 0x000000261300720b */ /* 0x000fc80003f04200 */
[----:B------:R-:W-:Y:S01]  /*3100*/  FSEL R22, |R19|, R38, P0 ;  /* 0x0000002613167208 */ /* 0x000fe20000000200 */
[----:B------:R-:W-:-:S05]  /*3110*/  FADD R41, -R36, R27 ;  /* 0x0000001b24297221 */ /* 0x000fca0000000100 */
[----:B------:R-:W1:Y:S01]  /*3120*/  F2F.F64.F32 R22, R22 ;  /* 0x0000001600167310 */ /* 0x000e620000201800 */
[----:B------:R-:W-:-:S07]  /*3130*/  FADD R26, R37, -R28 ;  /* 0x8000001c251a7221 */ /* 0x000fce0000000000 */
[----:B------:R-:W2:Y:S01]  /*3140*/  F2F.F64.F32 R18, R41 ;  /* 0x0000002900127310 */ /* 0x000ea20000201800 */
[----:B------:R-:W-:Y:S01]  /*3150*/  FSETP.GT.AND P0, PT, R41, R26, PT ;  /* 0x0000001a2900720b */ /* 0x000fe20003f04000 */
[----:B0-----:R-:W-:-:S06]  /*3160*/  IMAD.WIDE R14, R35, 0x4, R14 ;  /* 0x00000004230e7825 */ /* 0x001fcc00078e020e */
[----:B------:R-:W0:Y:S01]  /*3170*/  F2F.F64.F32 R24, R26 ;  /* 0x0000001a00187310 */ /* 0x000e220000201800 */
[----:B-1----:R-:W-:Y:S01]  /*3180*/  DFMA R30, R20, R30, R22 ;  /* 0x0000001e141e722b */ /* 0x002fe20000000016 */
[----:B------:R1:W-:Y:S04]  /*3190*/  STG.E desc[UR8][R14.64], R39 ;  /* 0x000000270e007986 */ /* 0x0003e8000c101908 */
[----:B------:R1:W-:Y:S01]  /*31a0*/  STG.E desc[UR8][R16.64], R29 ;  /* 0x0000001d10007986 */ /* 0x0003e2000c101908 */
[----:B--2---:R-:W-:Y:S02]  /*31b0*/  FSEL R18, R18, RZ, P0 ;  /* 0x000000ff12127208 */ /* 0x004fe40000000000 */
[----:B------:R-:W-:Y:S01]  /*31c0*/  FSEL R19, R19, RZ, P0 ;  /* 0x000000ff13137208 */ /* 0x000fe20000000000 */
[----:B------:R-:W-:Y:S01]  /*31d0*/  DSETP.NEU.AND P0, PT, R30, RZ, PT ;  /* 0x000000ff1e00722a */ /* 0x000fe20003f0d000 */
[----:B------:R-:W-:-:S02]  /*31e0*/  FSETP.GT.AND P3, PT, R37, R28, PT ;  /* 0x0000001c2500720b */ /* 0x000fc40003f64000 */
[----:B------:R-:W-:Y:S02]  /*31f0*/  FSETP.GT.AND P1, PT, R27, R36, PT ;  /* 0x000000241b00720b */ /* 0x000fe40003f24000 */
[----:B0-----:R-:W-:Y:S02]  /*3200*/  FSEL R0, R24, RZ, P3 ;  /* 0x000000ff18007208 */ /* 0x001fe40001800000 */
[----:B------:R-:W-:Y:S02]  /*3210*/  FSETP.GT.AND P2, PT, R26, R41, PT ;  /* 0x000000291a00720b */ /* 0x000fe40003f44000 */
[----:B------:R-:W-:Y:S02]  /*3220*/  FSEL R24, R25, RZ, P3 ;  /* 0x000000ff19187208 */ /* 0x000fe40001800000 */
[----:B------:R-:W-:Y:S02]  /*3230*/  FSEL R18, R18, RZ, P1 ;  /* 0x000000ff12127208 */ /* 0x000fe40000800000 */
[----:B------:R-:W-:-:S02]  /*3240*/  FSEL R19, R19, RZ, P1 ;  /* 0x000000ff13137208 */ /* 0x000fc40000800000 */
[----:B------:R-:W-:Y:S02]  /*3250*/  FSEL R22, R0, RZ, P2 ;  /* 0x000000ff00167208 */ /* 0x000fe40001000000 */
[----:B------:R-:W-:Y:S02]  /*3260*/  FSEL R23, R24, RZ, P2 ;  /* 0x000000ff18177208 */ /* 0x000fe40001000000 */
[----:B------:R-:W-:-:S04]  /*3270*/  DFMA R12, R20, R12, R18 ;  /* 0x0000000c140c722b */ /* 0x000fc80000000012 */
[----:B------:R-:W-:Y:S01]  /*3280*/  DFMA R32, R20, R32, R22 ;  /* 0x000000201420722b */ /* 0x000fe20000000016 */
[----:B------:R-:W-:Y:S01]  /*3290*/  IMAD.MOV.U32 R22, RZ, RZ, RZ ;  /* 0x000000ffff167224 */ /* 0x000fe200078e00ff */
[----:B-1----:R-:W-:Y:S09]  /*32a0*/  @!P0 BRA `(.L_x_36) ;  /* 0x00000000005c8947 */ /* 0x002ff20003800000 */
        /* <DEDUP_REMOVED lines=21> */
.L_x_38:
[----:B------:R-:W-:Y:S05]  /*3400*/  BSYNC.RECONVERGENT B2 ;  /* 0x0000000000027941 */ /* 0x000fea0003800200 */
.L_x_37:
[----:B------:R0:W1:Y:S02]  /*3410*/  F2F.F32.F64 R22, R22 ;  /* 0x0000001600167310 */ /* 0x0000640000301000 */
.L_x_36:
[----:B------:R-:W-:Y:S05]  /*3420*/  BSYNC.RECONVERGENT B1 ;  /* 0x0000000000017941 */ /* 0x000fea0003800200 */
.L_x_35:
[----:B------:R-:W2:Y:S01]  /*3430*/  LDC R25, c[0x0][0x3a4] ;  /* 0x0000e900ff197b82 */ /* 0x000ea20000000800 */
[----:B------:R-:W1:Y:S01]  /*3440*/  F2F.F32.F64 R19, R12 ;  /* 0x0000000c00137310 */ /* 0x000e620000301000 */
[----:B------:R-:W3:Y:S01]  /*3450*/  LDCU UR5, c[0x0][0x3a8] ;  /* 0x00007500ff0577ac */ /* 0x000ee20008000800 */
[----:B------:R-:W-:-:S06]  /*3460*/  VIADD R10, R10, 0x2 ;  /* 0x000000020a0a7836 */ /* 0x000fcc0000000000 */
[----:B0-----:R-:W0:Y:S01]  /*3470*/  F2F.F32.F64 R23, R32 ;  /* 0x0000002000177310 */ /* 0x001e220000301000 */
[----:B-1----:R-:W-:Y:S01]  /*3480*/  FMUL R19, R19, R22 ;  /* 0x0000001613137220 */ /* 0x002fe20000400000 */
[----:B---3--:R-:W-:Y:S01]  /*3490*/  ISETP.GE.AND P0, PT, R10, UR5, PT ;  /* 0x000000050a007c0c */ /* 0x008fe2000bf06270 */
[----:B--2---:R-:W-:-:S04]  /*34a0*/  IMAD.WIDE.U32 R14, R25, 0x4, R14 ;  /* 0x00000004190e7825 */ /* 0x004fc800078e000e */
[----:B0-----:R-:W-:Y:S01]  /*34b0*/  FMUL R23, R23, R22 ;  /* 0x0000001617177220 */ /* 0x001fe20000400000 */
[----:B------:R-:W-:Y:S01]  /*34c0*/  IMAD.WIDE.U32 R16, R25, 0x4, R16 ;  /* 0x0000000419107825 */ /* 0x000fe200078e0010 */
[----:B------:R3:W-:Y:S04]  /*34d0*/  STG.E desc[UR8][R14.64], R19 ;  /* 0x000000130e007986 */ /* 0x0007e8000c101908 */
[----:B------:R3:W-:Y:S02]  /*34e0*/  STG.E desc[UR8][R16.64], R23 ;  /* 0x0000001710007986 */ /* 0x0007e4000c101908 */
[----:B------:R-:W-:Y:S05]  /*34f0*/  @!P0 BRA `(.L_x_39) ;  /* 0xfffffff4008c8947 */ /* 0x000fea000383ffff */
.L_x_12:
[----:B------:R-:W-:Y:S05]  /*3500*/  BSYNC B0 ;  /* 0x0000000000007941 */ /* 0x000fea0003800000 */
.L_x_11:
[----:B------:R-:W4:Y:S01]  /*3510*/  LDCU UR5, c[0x0][0x3a4] ;  /* 0x00007480ff0577ac */ /* 0x000f220008000800 */
[----:B------:R-:W-:-:S05]  /*3520*/  IMAD.IADD R3, R8, 0x1, R3 ;  /* 0x0000000108037824 */ /* 0x000fca00078e0203 */
[----:B----4-:R-:W-:-:S13]  /*3530*/  ISETP.GE.AND P0, PT, R3, UR5, PT ;  /* 0x0000000503007c0c */ /* 0x010fda000bf06270 */
[----:B------:R-:W-:Y:S05]  /*3540*/  @!P0 BRA `(.L_x_40) ;  /* 0xffffffcc00688947 */ /* 0x000fea000383ffff */
[----:B------:R-:W-:Y:S05]  /*3550*/  EXIT ;  /* 0x000000000000794d */ /* 0x000fea0003800000 */
.L_x_22:
[----:B------:R-:W-:Y:S01]  /*3560*/  BSSY B1, `(.L_x_41) ;  /* 0x0000007000017945 */ /* 0x000fe20003800000 */
[----:B------:R-:W-:Y:S01]  /*3570*/  MOV R28, 0x10 ;  /* 0x00000010001c7802 */ /* 0x000fe20000000f00 */
[----:B------:R-:W-:Y:S02]  /*3580*/  IMAD.MOV.U32 R29, RZ, RZ, 0x1f ;  /* 0x0000001fff1d7424 */ /* 0x000fe400078e00ff */
[----:B------:R-:W-:-:S07]  /*3590*/  IMAD.MOV.U32 R25, RZ, RZ, -0x1 ;  /* 0xffffffffff197424 */ /* 0x000fce00078e00ff */
[----:B0-23--:R-:W-:Y:S05]  /*35a0*/  WARPSYNC.COLLECTIVE R25, `(.L_x_42) ;  /* 0x0000000019087348 */ /* 0x00dfea0003c00000 */
[----:B0-----:R0:W1:Y:S02]  /*35b0*/  SHFL.DOWN P1, R27, R26, R28, R29 ;  /* 0x0800001c1a1b7389 */ /* 0x001064000002001d */
[----:B0123--:R-:W-:Y:S05]  /*35c0*/  ENDCOLLECTIVE ;  /* 0x000000000000791b */ /* 0x00ffea0003800000 */
.L_x_42:
[----:B------:R-:W-:Y:S05]  /*35d0*/  BSYNC B1 ;  /* 0x0000000000017941 */ /* 0x000fea0003800000 */
.L_x_41:
[----:B------:R-:W-:Y:S01]  /*35e0*/  IMAD.MOV.U32 R11, RZ, RZ, R27 ;  /* 0x000000ffff0b7224 */ /* 0x000fe200078e001b */
[----:B------:R-:W-:Y:S01]  /*35f0*/  MOV R25, 0xffffffff ;  /* 0xffffffff00197802 */ /* 0x000fe20000000f00 */
[----:B------:R-:W-:Y:S02]  /*3600*/  IMAD.MOV.U32 R28, RZ, RZ, 0x8 ;  /* 0x00000008ff1c7424 */ /* 0x000fe400078e00ff */
[----:B------:R-:W-:Y:S01]  /*3610*/  FADD R11, R11, R26 ;  /* 0x0000001a0b0b7221 */ /* 0x000fe20000000000 */
[----:B------:R-:W-:-:S04]  /*3620*/  IMAD.MOV.U32 R29, RZ, RZ, 0x1f ;  /* 0x0000001fff1d7424 */ /* 0x000fc800078e00ff */
[----:B------:R-:W-:-:S07]  /*3630*/  MOV R26, R11 ;  /* 0x0000000b001a7202 */ /* 0x000fce0000000f00 */
[----:B------:R-:W-:Y:S05]  /*3640*/  WARPSYNC.COLLECTIVE R25, `(.L_x_43) ;  /* 0x0000000019087348 */ /* 0x000fea0003c00000 */
[----:B------:R0:W1:Y:S02]  /*3650*/  SHFL.DOWN P1, R27, R26, R28, R29 ;  /* 0x0800001c1a1b7389 */ /* 0x000064000002001d */
[----:B01----:R-:W-:Y:S05]  /*3660*/  ENDCOLLECTIVE ;  /* 0x000000000000791b */ /* 0x003fea0003800000 */
.L_x_43:
[----:B------:R-:W-:Y:S02]  /*3670*/  HFMA2 R28, -RZ, RZ, 0, 2.384185791015625e-07 ;  /* 0x00000004ff1c7431 */ /* 0x000fe400000001ff */
[----:B------:R-:W-:-:S04]  /*3680*/  IMAD.MOV.U32 R0, RZ, RZ, R27 ;  /* 0x000000ffff007224 */ /* 0x000fc800078e001b */
[----:B------:R-:W-:-:S04]  /*3690*/  FADD R0, R11, R0 ;  /* 0x000000000b007221 */ /* 0x000fc80000000000 */
[----:B------:R-:W-:-:S07]  /*36a0*/  IMAD.MOV.U32 R26, RZ, RZ, R0 ;  /* 0x000000ffff1a7224 */ /* 0x000fce00078e0000 */
[----:B------:R-:W-:Y:S05]  /*36b0*/  WARPSYNC.COLLECTIVE R25, `(.L_x_44) ;  /* 0x0000000019087348 */ /* 0x000fea0003c00000 */
[----:B------:R0:W1:Y:S02]  /*36c0*/  SHFL.DOWN P1, R27, R26, R28, R29 ;  /* 0x0800001c1a1b7389 */ /* 0x000064000002001d */
[----:B01----:R-:W-:Y:S05]  /*36d0*/  ENDCOLLECTIVE ;  /* 0x000000000000791b */ /* 0x003fea0003800000 */
.L_x_44:
[----:B------:R-:W-:Y:S01]  /*36e0*/  MOV R28, 0x2 ;  /* 0x00000002001c7802 */ /* 0x000fe20000000f00 */
[----:B------:R-:W-:-:S04]  /*36f0*/  IMAD.MOV.U32 R13, RZ, RZ, R27 ;  /* 0x000000ffff0d7224 */ /* 0x000fc800078e001b */
[----:B------:R-:W-:-:S04]  /*3700*/  FADD R13, R0, R13 ;  /* 0x0000000d000d7221 */ /* 0x000fc80000000000 */
[----:B------:R-:W-:-:S07]  /*3710*/  IMAD.MOV.U32 R26, RZ, RZ, R13 ;  /* 0x000000ffff1a7224 */ /* 0x000fce00078e000d */
[----:B------:R-:W-:Y:S05]  /*3720*/  WARPSYNC.COLLECTIVE R25, `(.L_x_45) ;  /* 0x0000000019087348 */ /* 0x000fea0003c00000 */
[----:B------:R0:W1:Y:S02]  /*3730*/  SHFL.DOWN P1, R27, R26, R28, R29 ;  /* 0x0800001c1a1b7389 */ /* 0x000064000002001d */
[----:B01----:R-:W-:Y:S05]  /*3740*/  ENDCOLLECTIVE ;  /* 0x000000000000791b */ /* 0x003fea0003800000 */
.L_x_45:
[----:B------:R-:W-:Y:S02]  /*3750*/  HFMA2 R28, -RZ, RZ, 0, 5.9604644775390625e-08 ;  /* 0x00000001ff1c7431 */ /* 0x000fe400000001ff */
[----:B------:R-:W-:-:S04]  /*3760*/  IMAD.MOV.U32 R12, RZ, RZ, R27 ;  /* 0x000000ffff0c7224 */ /* 0x000fc800078e001b */
[----:B------:R-:W-:-:S04]  /*3770*/  FADD R12, R13, R12 ;  /* 0x0000000c0d0c7221 */ /* 0x000fc80000000000 */
[----:B------:R-:W-:-:S07]  /*3780*/  IMAD.MOV.U32 R26, RZ, RZ, R12 ;  /* 0x000000ffff1a7224 */ /* 0x000fce00078e000c */
[----:B------:R-:W-:Y:S05]  /*3790*/  WARPSYNC.COLLECTIVE R25, `(.L_x_46) ;  /* 0x0000000019087348 */ /* 0x000fea0003c00000 */
[----:B------:R0:W1:Y:S02]  /*37a0*/  SHFL.DOWN P1, R27, R26, R28, R29 ;  /* 0x0800001c1a1b7389 */ /* 0x000064000002001d */
[----:B01----:R-:W-:Y:S05]  /*37b0*/  ENDCOLLECTIVE ;  /* 0x000000000000791b */ /* 0x003fea0003800000 */
.L_x_46:
[----:B------:R-:W-:Y:S01]  /*37c0*/  IMAD.MOV.U32 R26, RZ, RZ, R36 ;  /* 0x000000ffff1a7224 */ /* 0x000fe200078e0024 */
[----:B------:R-:W-:Y:S01]  /*37d0*/  MOV R28, 0x10 ;  /* 0x00000010001c7802 */ /* 0x000fe20000000f00 */
[----:B------:R-:W-:-:S07]  /*37e0*/  IMAD.MOV.U32 R11, RZ, RZ, R27 ;  /* 0x000000ffff0b7224 */ /* 0x000fce00078e001b */
[----:B------:R-:W-:Y:S05]  /*37f0*/  WARPSYNC.COLLECTIVE R25, `(.L_x_47) ;  /* 0x0000000019087348 */ /* 0x000fea0003c00000 */
[----:B------:R0:W1:Y:S02]  /*3800*/  SHFL.DOWN P1, R27, R26, R28, R29 ;  /* 0x0800001c1a1b7389 */ /* 0x000064000002001d */
[----:B01----:R-:W-:Y:S05]  /*3810*/  ENDCOLLECTIVE ;  /* 0x000000000000791b */ /* 0x003fea0003800000 */
.L_x_47:
[----:B------:R-:W-:Y:S01]  /*3820*/  FADD R11, R12, R11 ;  /* 0x0000000b0c0b7221 */ /* 0x000fe20000000000 */
[----:B------:R-:W-:Y:S02]  /*3830*/  HFMA2 R28, -RZ, RZ, 0, 4.76837158203125e-07 ;  /* 0x00000008ff1c7431 */ /* 0x000fe400000001ff */
[----:B------:R-:W-:-:S04]  /*3840*/  IMAD.MOV.U32 R13, RZ, RZ, R27 ;  /* 0x000000ffff0d7224 */ /* 0x000fc800078e001b */
[----:B------:R-:W-:-:S04]  /*3850*/  FADD R15, R13, R36 ;  /* 0x000000240d0f7221 */ /* 0x000fc80000000000 */
[----:B------:R-:W-:-:S07]  /*3860*/  IMAD.MOV.U32 R26, RZ, RZ, R15 ;  /* 0x000000ffff1a7224 */ /* 0x000fce00078e000f */
[----:B------:R-:W-:Y:S05]  /*3870*/  WARPSYNC.COLLECTIVE R25, `(.L_x_48) ;  /* 0x0000000019087348 */ /* 0x000fea0003c00000 */
[----:B------:R0:W1:Y:S02]  /*3880*/  SHFL.DOWN P1, R27, R26, R28, R29 ;  /* 0x0800001c1a1b7389 */ /* 0x000064000002001d */
[----:B01----:R-:W-:Y:S05]  /*3890*/  ENDCOLLECTIVE ;  /* 0x000000000000791b */ /* 0x003fea0003800000 */
.L_x_48:
[----:B------:R-:W-:Y:S01]  /*38a0*/  MOV R28, 0x4 ;  /* 0x00000004001c7802 */ /* 0x000fe20000000f00 */
[----:B------:R-:W-:-:S04]  /*38b0*/  IMAD.MOV.U32 R16, RZ, RZ, R27 ;  /* 0x000000ffff107224 */ /* 0x000fc800078e001b */
[----:B------:R-:W-:-:S04]  /*38c0*/  FADD R16, R15, R16 ;  /* 0x000000100f107221 */ /* 0x000fc80000000000 */
[----:B------:R-:W-:-:S07]  /*38d0*/  IMAD.MOV.U32 R26, RZ, RZ, R16 ;  /* 0x000000ffff1a7224 */ /* 0x000fce00078e0010 */
[----:B------:R-:W-:Y:S05]  /*38e0*/  WARPSYNC.COLLECTIVE R25, `(.L_x_49) ;  /* 0x0000000019087348 */ /* 0x000fea0003c00000 */
[----:B------:R0:W1:Y:S02]  /*38f0*/  SHFL.DOWN P1, R27, R26, R28, R29 ;  /* 0x0800001c1a1b7389 */ /* 0x000064000002001d */
[----:B01----:R-:W-:Y:S05]  /*3900*/  ENDCOLLECTIVE ;  /* 0x000000000000791b */ /* 0x003fea0003800000 */
.L_x_49:
[----:B------:R-:W-:Y:S02]  /*3910*/  HFMA2 R28, -RZ, RZ, 0, 1.1920928955078125e-07 ;  /* 0x00000002ff1c7431 */ /* 0x000fe400000001ff */
[----:B------:R-:W-:-:S04]  /*3920*/  IMAD.MOV.U32 R17, RZ, RZ, R27 ;  /* 0x000000ffff117224 */ /* 0x000fc800078e001b */
[----:B------:R-:W-:-:S04]  /*3930*/  FADD R17, R16, R17 ;  /* 0x0000001110117221 */ /* 0x000fc80000000000 */
[----:B------:R-:W-:-:S07]  /*3940*/  IMAD.MOV.U32 R26, RZ, RZ, R17 ;  /* 0x000000ffff1a7224 */ /* 0x000fce00078e0011 */
[----:B------:R-:W-:Y:S05]  /*3950*/  WARPSYNC.COLLECTIVE R25, `(.L_x_50) ;  /* 0x0000000019087348 */ /* 0x000fea0003c00000 */
[----:B------:R0:W1:Y:S02]  /*3960*/  SHFL.DOWN P1, R27, R26, R28, R29 ;  /* 0x0800001c1a1b7389 */ /* 0x000064000002001d */
[----:B01----:R-:W-:Y:S05]  /*3970*/  ENDCOLLECTIVE ;  /* 0x000000000000791b */ /* 0x003fea0003800000 */
.L_x_50:
[----:B------:R-:W-:Y:S01]  /*3980*/  MOV R28, 0x1 ;  /* 0x00000001001c7802 */ /* 0x000fe20000000f00 */
[----:B------:R-:W-:-:S04]  /*3990*/  IMAD.MOV.U32 R18, RZ, RZ, R27 ;  /* 0x000000ffff127224 */ /* 0x000fc800078e001b */
[----:B------:R-:W-:-:S04]  /*39a0*/  FADD R18, R17, R18 ;  /* 0x0000001211127221 */ /* 0x000fc80000000000 */
[----:B------:R-:W-:-:S07]  /*39b0*/  IMAD.MOV.U32 R26, RZ, RZ, R18 ;  /* 0x000000ffff1a7224 */ /* 0x000fce00078e0012 */
[----:B------:R-:W-:Y:S05]  /*39c0*/  WARPSYNC.COLLECTIVE R25, `(.L_x_51) ;  /* 0x0000000019087348 */ /* 0x000fea0003c00000 */
[----:B------:R0:W1:Y:S02]  /*39d0*/  SHFL.DOWN P1, R27, R26, R28, R29 ;  /* 0x0800001c1a1b7389 */ /* 0x000064000002001d */
[----:B01----:R-:W-:Y:S05]  /*39e0*/  ENDCOLLECTIVE ;  /* 0x000000000000791b */ /* 0x003fea0003800000 */
.L_x_51:
[----:B------:R-:W-:Y:S02]  /*39f0*/  HFMA2 R28, -RZ, RZ, 0, 9.5367431640625e-07 ;  /* 0x00000010ff1c7431 */ /* 0x000fe400000001ff */
[----:B------:R-:W-:Y:S02]  /*3a00*/  IMAD.MOV.U32 R26, RZ, RZ, R22 ;  /* 0x000000ffff1a7224 */ /* 0x000fe400078e0016 */
[----:B------:R-:W-:-:S07]  /*3a10*/  IMAD.MOV.U32 R15, RZ, RZ, R27 ;  /* 0x000000ffff0f7224 */ /* 0x000fce00078e001b */
[----:B------:R-:W-:Y:S05]  /*3a20*/  WARPSYNC.COLLECTIVE R25, `(.L_x_52) ;  /* 0x0000000019087348 */ /* 0x000fea0003c00000 */
[----:B------:R0:W1:Y:S02]  /*3a30*/  SHFL.DOWN P1, R27, R26, R28, R29 ;  /* 0x0800001c1a1b7389 */ /* 0x000064000002001d */
[----:B01----:R-:W-:Y:S05]  /*3a40*/  ENDCOLLECTIVE ;  /* 0x000000000000791b */ /* 0x003fea0003800000 */
.L_x_52:
[----:B------:R-:W-:Y:S01]  /*3a50*/  MOV R28, 0x8 ;  /* 0x00000008001c7802 */ /* 0x000fe20000000f00 */
[----:B------:R-:W-:-:S04]  /*3a60*/  IMAD.MOV.U32 R17, RZ, RZ, R27 ;  /* 0x000000ffff117224 */ /* 0x000fc800078e001b */
[----:B------:R-:W-:-:S04]  /*3a70*/  FADD R19, R17, R22 ;  /* 0x0000001611137221 */ /* 0x000fc80000000000 */
[----:B------:R-:W-:-:S07]  /*3a80*/  IMAD.MOV.U32 R26, RZ, RZ, R19 ;  /* 0x000000ffff1a7224 */ /* 0x000fce00078e0013 */
[----:B------:R-:W-:Y:S05]  /*3a90*/  WARPSYNC.COLLECTIVE R25, `(.L_x_53) ;  /* 0x0000000019087348 */ /* 0x000fea0003c00000 */
[----:B------:R0:W1:Y:S02]  /*3aa0*/  SHFL.DOWN P1, R27, R26, R28, R29 ;  /* 0x0800001c1a1b7389 */ /* 0x000064000002001d */
[----:B01----:R-:W-:Y:S05]  /*3ab0*/  ENDCOLLECTIVE ;  /* 0x000000000000791b */ /* 0x003fea0003800000 */
.L_x_53:
[----:B------:R-:W-:Y:S02]  /*3ac0*/  HFMA2 R28, -RZ, RZ, 0, 2.384185791015625e-07 ;  /* 0x00000004ff1c7431 */ /* 0x000fe400000001ff */
[----:B------:R-:W-:-:S04]  /*3ad0*/  IMAD.MOV.U32 R24, RZ, RZ, R27 ;  /* 0x000000ffff187224 */ /* 0x000fc800078e001b */
[----:B------:R-:W-:-:S04]  /*3ae0*/  FADD R24, R19, R24 ;  /* 0x0000001813187221 */ /* 0x000fc80000000000 */
[----:B------:R-:W-:-:S07]  /*3af0*/  IMAD.MOV.U32 R26, RZ, RZ, R24 ;  /* 0x000000ffff1a7224 */ /* 0x000fce00078e0018 */
[----:B------:R-:W-:Y:S05]  /*3b00*/  WARPSYNC.COLLECTIVE R25, `(.L_x_54) ;  /* 0x0000000019087348 */ /* 0x000fea0003c00000 */
[----:B------:R0:W1:Y:S02]  /*3b10*/  SHFL.DOWN P1, R27, R26, R28, R29 ;  /* 0x0800001c1a1b7389 */ /* 0x000064000002001d */
[----:B01----:R-:W-:Y:S05]  /*3b20*/  ENDCOLLECTIVE ;  /* 0x000000000000791b */ /* 0x003fea0003800000 */
.L_x_54:
[----:B------:R-:W-:Y:S01]  /*3b30*/  MOV R28, 0x2 ;  /* 0x00000002001c7802 */ /* 0x000fe20000000f00 */
[----:B------:R-:W-:-:S04]  /*3b40*/  IMAD.MOV.U32 R23, RZ, RZ, R27 ;  /* 0x000000ffff177224 */ /* 0x000fc800078e001b */
[----:B------:R-:W-:-:S04]  /*3b50*/  FADD R23, R24, R23 ;  /* 0x0000001718177221 */ /* 0x000fc80000000000 */
[----:B------:R-:W-:-:S07]  /*3b60*/  IMAD.MOV.U32 R26, RZ, RZ, R23 ;  /* 0x000000ffff1a7224 */ /* 0x000fce00078e0017 */
[----:B------:R-:W-:Y:S05]  /*3b70*/  WARPSYNC.COLLECTIVE R25, `(.L_x_55) ;  /* 0x0000000019087348 */ /* 0x000fea0003c00000 */
[----:B------:R0:W1:Y:S02]  /*3b80*/  SHFL.DOWN P1, R27, R26, R28, R29 ;  /* 0x0800001c1a1b7389 */ /* 0x000064000002001d */
[----:B01----:R-:W-:Y:S05]  /*3b90*/  ENDCOLLECTIVE ;  /* 0x000000000000791b */ /* 0x003fea0003800000 */
.L_x_55:
[----:B------:R-:W-:Y:S02]  /*3ba0*/  HFMA2 R28, -RZ, RZ, 0, 5.9604644775390625e-08 ;  /* 0x00000001ff1c7431 */ /* 0x000fe400000001ff */
[----:B------:R-:W-:-:S04]  /*3bb0*/  IMAD.MOV.U32 R22, RZ, RZ, R27 ;  /* 0x000000ffff167224 */ /* 0x000fc800078e001b */
[----:B------:R-:W-:Y:S01]  /*3bc0*/  FADD R30, R23, R22 ;  /* 0x00000016171e7221 */ /* 0x000fe20000000000 */
[----:B------:R-:W-:-:S03]  /*3bd0*/  FADD R22, R18, R15 ;  /* 0x0000000f12167221 */ /* 0x000fc60000000000 */
[----:B------:R-:W-:-:S07]  /*3be0*/  IMAD.MOV.U32 R26, RZ, RZ, R30 ;  /* 0x000000ffff1a7224 */ /* 0x000fce00078e001e */
[----:B------:R-:W-:Y:S05]  /*3bf0*/  WARPSYNC.COLLECTIVE R25, `(.L_x_56) ;  /* 0x0000000019087348 */ /* 0x000fea0003c00000 */
[----:B------:R0:W1:Y:S02]  /*3c00*/  SHFL.DOWN P1, R27, R26, R28, R29 ;  /* 0x0800001c1a1b7389 */ /* 0x000064000002001d */
[----:B01----:R-:W-:Y:S05]  /*3c10*/  ENDCOLLECTIVE ;  /* 0x000000000000791b */ /* 0x003fea0003800000 */
.L_x_56:
[----:B------:R-:W-:Y:S01]  /*3c20*/  IMAD.MOV.U32 R19, RZ, RZ, R27 ;  /* 0x000000ffff137224 */ /* 0x000fe200078e001b */
[----:B------:R-:W-:Y:S06]  /*3c30*/  BRA `(.L_x_57) ;  /* 0xffffffe400cc7947 */ /* 0x000fec000383ffff */
        .weak           $__internal_0_$__cuda_sm20_div_rn_f64_full
        .type           $__internal_0_$__cuda_sm20_div_rn_f64_full,@function
        .size           $__internal_0_$__cuda_sm20_div_rn_f64_full,($__internal_1_$__cuda_sm20_rcp_rn_f32_slowpath - $__internal_0_$__cuda_sm20_div_rn_f64_full)
$__internal_0_$__cuda_sm20_div_rn_f64_full:
[C---:B------:R-:W-:Y:S01]  /*3c40*/  FSETP.GEU.AND P0, PT, |R24|.reuse, 1.469367938527859385e-39, PT ;  /* 0x001000001800780b */ /* 0x040fe20003f0e200 */
[----:B------:R-:W-:Y:S01]  /*3c50*/  IMAD.MOV.U32 R45, RZ, RZ, R34 ;  /* 0x000000ffff2d7224 */ /* 0x000fe200078e0022 */
[C---:B------:R-:W-:Y:S01]  /*3c60*/  LOP3.LUT R23, R24.reuse, 0x800fffff, RZ, 0xc0, !PT ;  /* 0x800fffff18177812 */ /* 0x040fe200078ec0ff */
[----:B------:R-:W-:Y:S01]  /*3c70*/  IMAD.MOV.U32 R25, RZ, RZ, R24 ;  /* 0x000000ffff197224 */ /* 0x000fe200078e0018 */
[----:B------:R-:W-:Y:S01]  /*3c80*/  LOP3.LUT R40, R24, 0x7ff00000, RZ, 0xc0, !PT ;  /* 0x7ff0000018287812 */ /* 0x000fe200078ec0ff */
[----:B------:R-:W-:Y:S01]  /*3c90*/  IMAD.MOV.U32 R44, RZ, RZ, R11 ;  /* 0x000000ffff2c7224 */ /* 0x000fe200078e000b */
[----:B------:R-:W-:Y:S02]  /*3ca0*/  MOV R24, R22 ;  /* 0x0000001600187202 */ /* 0x000fe40000000f00 */
[----:B------:R-:W-:Y:S02]  /*3cb0*/  LOP3.LUT R38, R45, 0x7ff00000, RZ, 0xc0, !PT ;  /* 0x7ff000002d267812 */ /* 0x000fe400078ec0ff */
[----:B------:R-:W-:-:S02]  /*3cc0*/  MOV R28, 0x1ca00000 ;  /* 0x1ca00000001c7802 */ /* 0x000fc40000000f00 */
[----:B------:R-:W-:Y:S01]  /*3cd0*/  ISETP.GE.U32.AND P1, PT, R38, R40, PT ;  /* 0x000000282600720c */ /* 0x000fe20003f26070 */
[----:B------:R-:W-:Y:S01]  /*3ce0*/  IMAD.MOV.U32 R39, RZ, RZ, R38 ;  /* 0x000000ffff277224 */ /* 0x000fe200078e0026 */
[----:B------:R-:W-:Y:S01]  /*3cf0*/  LOP3.LUT R23, R23, 0x3ff00000, RZ, 0xfc, !PT ;  /* 0x3ff0000017177812 */ /* 0x000fe200078efcff */
[----:B------:R-:W-:Y:S01]  /*3d00*/  @!P0 DMUL R22, R24, 8.98846567431157953865e+307 ;  /* 0x7fe0000018168828 */ /* 0x000fe20000000000 */
[----:B------:R-:W-:Y:S02]  /*3d10*/  SEL R26, R28, 0x63400000, !P1 ;  /* 0x634000001c1a7807 */ /* 0x000fe40004800000 */
[----:B------:R-:W-:Y:S02]  /*3d20*/  FSETP.GEU.AND P1, PT, |R45|, 1.469367938527859385e-39, PT ;  /* 0x001000002d00780b */ /* 0x000fe40003f2e200 */
[----:B------:R-:W-:Y:S01]  /*3d30*/  LOP3.LUT R27, R26, 0x800fffff, R45, 0xf8, !PT ;  /* 0x800fffff1a1b7812 */ /* 0x000fe200078ef82d */
[----:B------:R0:W1:Y:S01]  /*3d40*/  MUFU.RCP64H R43, R23 ;  /* 0x00000017002b7308 */ /* 0x0000620000001800 */
[----:B------:R-:W-:-:S09]  /*3d50*/  IMAD.MOV.U32 R26, RZ, RZ, R44 ;  /* 0x000000ffff1a7224 */ /* 0x000fd200078e002c */
[----:B0-----:R-:W-:Y:S05]  /*3d60*/  @P1 BRA `(.L_x_58) ;  /* 0x0000000000201947 */ /* 0x001fea0003800000 */
[----:B------:R-:W-:-:S04]  /*3d70*/  LOP3.LUT R29, R25, 0x7ff00000, RZ, 0xc0, !PT ;  /* 0x7ff00000191d7812 */ /* 0x000fc800078ec0ff */
[----:B------:R-:W-:-:S04]  /*3d80*/  ISETP.GE.U32.AND P1, PT, R38, R29, PT ;  /* 0x0000001d2600720c */ /* 0x000fc80003f26070 */
[----:B------:R-:W-:-:S04]  /*3d90*/  SEL R28, R28, 0x63400000, !P1 ;  /* 0x634000001c1c7807 */ /* 0x000fc80004800000 */
[----:B------:R-:W-:-:S04]  /*3da0*/  LOP3.LUT R28, R28, 0x80000000, R45, 0xf8, !PT ;  /* 0x800000001c1c7812 */ /* 0x000fc800078ef82d */
[----:B------:R-:W-:Y:S02]  /*3db0*/  LOP3.LUT R29, R28, 0x100000, RZ, 0xfc, !PT ;  /* 0x001000001c1d7812 */ /* 0x000fe400078efcff */
[----:B------:R-:W-:-:S06]  /*3dc0*/  MOV R28, RZ ;  /* 0x000000ff001c7202 */ /* 0x000fcc0000000f00 */
[----:B------:R-:W-:-:S10]  /*3dd0*/  DFMA R26, R26, 2, -R28 ;  /* 0x400000001a1a782b */ /* 0x000fd4000000081c */
[----:B------:R-:W-:-:S07]  /*3de0*/  LOP3.LUT R39, R27, 0x7ff00000, RZ, 0xc0, !PT ;  /* 0x7ff000001b277812 */ /* 0x000fce00078ec0ff */
.L_x_58:
[----:B------:R-:W-:Y:S01]  /*3df0*/  IMAD.MOV.U32 R42, RZ, RZ, 0x1 ;  /* 0x00000001ff2a7424 */ /* 0x000fe200078e00ff */
[----:B------:R-:W-:Y:S01]  /*3e00*/  @!P0 LOP3.LUT R40, R23, 0x7ff00000, RZ, 0xc0, !PT ;  /* 0x7ff0000017288812 */ /* 0x000fe200078ec0ff */
[----:B------:R-:W-:Y:S01]  /*3e10*/  VIADD R41, R39, 0xffffffff ;  /* 0xffffffff27297836 */ /* 0x000fe20000000000 */
[----:B------:R-:W-:Y:S03]  /*3e20*/  BSSY.RECONVERGENT B4, `(.L_x_59) ;  /* 0x0000045000047945 */ /* 0x000fe60003800200 */
[----:B-1----:R-:W-:Y:S01]  /*3e30*/  DFMA R28, R42, -R22, 1 ;  /* 0x3ff000002a1c742b */ /* 0x002fe20000000816 */
[----:B------:R-:W-:Y:S02]  /*3e40*/  ISETP.GT.U32.AND P0, PT, R41, 0x7feffffe, PT ;  /* 0x7feffffe2900780c */ /* 0x000fe40003f04070 */
[----:B------:R-:W-:-:S04]  /*3e50*/  IADD3 R41, PT, PT, R40, -0x1, RZ ;  /* 0xffffffff28297810 */ /* 0x000fc80007ffe0ff */
[----:B------:R-:W-:Y:S01]  /*3e60*/  ISETP.GT.U32.OR P0, PT, R41, 0x7feffffe, P0 ;  /* 0x7feffffe2900780c */ /* 0x000fe20000704470 */
[----:B------:R-:W-:-:S08]  /*3e70*/  DFMA R28, R28, R28, R28 ;  /* 0x0000001c1c1c722b */ /* 0x000fd0000000001c */
[----:B------:R-:W-:-:S08]  /*3e80*/  DFMA R42, R42, R28, R42 ;  /* 0x0000001c2a2a722b */ /* 0x000fd0000000002a */
[----:B------:R-:W-:-:S08]  /*3e90*/  DFMA R44, R42, -R22, 1 ;  /* 0x3ff000002a2c742b */ /* 0x000fd00000000816 */
[----:B------:R-:W-:-:S08]  /*3ea0*/  DFMA R44, R42, R44, R42 ;  /* 0x0000002c2a2c722b */ /* 0x000fd0000000002a */
[----:B------:R-:W-:-:S08]  /*3eb0*/  DMUL R42, R44, R26 ;  /* 0x0000001a2c2a7228 */ /* 0x000fd00000000000 */
[----:B------:R-:W-:-:S08]  /*3ec0*/  DFMA R28, R42, -R22, R26 ;  /* 0x800000162a1c722b */ /* 0x000fd0000000001a */
[----:B------:R-:W-:Y:S01]  /*3ed0*/  DFMA R28, R44, R28, R42 ;  /* 0x0000001c2c1c722b */ /* 0x000fe2000000002a */
[----:B------:R-:W-:Y:S10]  /*3ee0*/  @P0 BRA `(.L_x_60) ;  /* 0x0000000000780947 */ /* 0x000ff40003800000 */
[----:B------:R-:W-:Y:S01]  /*3ef0*/  LOP3.LUT R39, R25, 0x7ff00000, RZ, 0xc0, !PT ;  /* 0x7ff0000019277812 */ /* 0x000fe200078ec0ff */
[----:B------:R-:W-:-:S03]  /*3f00*/  IMAD.MOV.U32 R40, RZ, RZ, RZ ;  /* 0x000000ffff287224 */ /* 0x000fc600078e00ff */
[CC--:B------:R-:W-:Y:S02]  /*3f10*/  ISETP.GE.U32.AND P0, PT, R38.reuse, R39.reuse, PT ;  /* 0x000000272600720c */ /* 0x0c0fe40003f06070 */
[----:B------:R-:W-:Y:S01]  /*3f20*/  VIADDMNMX R39, R38, -R39, 0xb9600000, !PT ;  /* 0xb960000026277446 */ /* 0x000fe20007800927 */
[----:B------:R-:W-:-:S03]  /*3f30*/  IMAD.MOV.U32 R38, RZ, RZ, 0x1ca00000 ;  /* 0x1ca00000ff267424 */ /* 0x000fc600078e00ff */
[----:B------:R-:W-:Y:S02]  /*3f40*/  VIMNMX R39, PT, PT, R39, 0x46a00000, PT ;  /* 0x46a0000027277848 */ /* 0x000fe40003fe0100 */
[----:B------:R-:W-:-:S05]  /*3f50*/  SEL R38, R38, 0x63400000, !P0 ;  /* 0x6340000026267807 */ /* 0x000fca0004000000 */
[----:B------:R-:W-:-:S05]  /*3f60*/  IMAD.IADD R38, R39, 0x1, -R38 ;  /* 0x0000000127267824 */ /* 0x000fca00078e0a26 */
[----:B------:R-:W-:-:S06]  /*3f70*/  IADD3 R41, PT, PT, R38, 0x7fe00000, RZ ;  /* 0x7fe0000026297810 */ /* 0x000fcc0007ffe0ff */
[----:B------:R-:W-:-:S10]  /*3f80*/  DMUL R42, R28, R40 ;  /* 0x000000281c2a7228 */ /* 0x000fd40000000000 */
[----:B------:R-:W-:-:S13]  /*3f90*/  FSETP.GTU.AND P0, PT, |R43|, 1.469367938527859385e-39, PT ;  /* 0x001000002b00780b */ /* 0x000fda0003f0c200 */
[----:B------:R-:W-:Y:S05]  /*3fa0*/  @P0 BRA `(.L_x_61) ;  /* 0x0000000000b00947 */ /* 0x000fea0003800000 */
[----:B------:R-:W-:-:S06]  /*3fb0*/  DFMA R22, R28, -R22, R26 ;  /* 0x800000161c16722b */ /* 0x000fcc000000001a */
[----:B------:R-:W-:-:S04]  /*3fc0*/  IMAD.MOV.U32 R22, RZ, RZ, RZ ;  /* 0x000000ffff167224 */ /* 0x000fc800078e00ff */
[C---:B------:R-:W-:Y:S02]  /*3fd0*/  FSETP.NEU.AND P0, PT, R23.reuse, RZ, PT ;  /* 0x000000ff1700720b */ /* 0x040fe40003f0d000 */
[----:B------:R-:W-:-:S04]  /*3fe0*/  LOP3.LUT R24, R23, 0x80000000, R25, 0x48, !PT ;  /* 0x8000000017187812 */ /* 0x000fc800078e4819 */
[----:B------:R-:W-:-:S07]  /*3ff0*/  LOP3.LUT R23, R24, R41, RZ, 0xfc, !PT ;  /* 0x0000002918177212 */ /* 0x000fce00078efcff */
[----:B------:R-:W-:Y:S05]  /*4000*/  @!P0 BRA `(.L_x_61) ;  /* 0x0000000000988947 */ /* 0x000fea0003800000 */
[C---:B------:R-:W-:Y:S01]  /*4010*/  IADD3 R27, PT, PT, -R38.reuse, RZ, RZ ;  /* 0x000000ff261b7210 */ /* 0x040fe20007ffe1ff */
[----:B------:R-:W-:Y:S01]  /*4020*/  IMAD.MOV.U32 R26, RZ, RZ, RZ ;  /* 0x000000ffff1a7224 */ /* 0x000fe200078e00ff */
[----:B------:R-:W-:Y:S01]  /*4030*/  DMUL.RP R22, R28, R22 ;  /* 0x000000161c167228 */ /* 0x000fe20000008000 */
[----:B------:R-:W-:-:S04]  /*4040*/  IADD3 R38, PT, PT, -R38, -0x43300000, RZ ;  /* 0xbcd0000026267810 */ /* 0x000fc80007ffe1ff */
[----:B------:R-:W-:-:S05]  /*4050*/  DFMA R26, R42, -R26, R28 ;  /* 0x8000001a2a1a722b */ /* 0x000fca000000001c */
[----:B------:R-:W-:-:S05]  /*4060*/  LOP3.LUT R24, R23, R24, RZ, 0x3c, !PT ;  /* 0x0000001817187212 */ /* 0x000fca00078e3cff */
[----:B------:R-:W-:-:S04]  /*4070*/  FSETP.NEU.AND P0, PT, |R27|, R38, PT ;  /* 0x000000261b00720b */ /* 0x000fc80003f0d200 */
[----:B------:R-:W-:Y:S02]  /*4080*/  FSEL R22, R22, R42, !P0 ;  /* 0x0000002a16167208 */ /* 0x000fe40004000000 */
[----:B------:R-:W-:-:S03]  /*4090*/  FSEL R24, R24, R43, !P0 ;  /* 0x0000002b18187208 */ /* 0x000fc60004000000 */
[----:B------:R-:W-:Y:S01]  /*40a0*/  IMAD.MOV.U32 R42, RZ, RZ, R22 ;  /* 0x000000ffff2a7224 */ /* 0x000fe200078e0016 */
[----:B------:R-:W-:Y:S01]  /*40b0*/  MOV R43, R24 ;  /* 0x00000018002b7202 */ /* 0x000fe20000000f00 */
[----:B------:R-:W-:Y:S06]  /*40c0*/  BRA `(.L_x_61) ;  /* 0x0000000000687947 */ /* 0x000fec0003800000 */
.L_x_60:
[----:B------:R-:W-:Y:S02]  /*40d0*/  IMAD.MOV.U32 R22, RZ, RZ, R11 ;  /* 0x000000ffff167224 */ /* 0x000fe400078e000b */
[----:B------:R-:W-:-:S06]  /*40e0*/  IMAD.MOV.U32 R23, RZ, RZ, R34 ;  /* 0x000000ffff177224 */ /* 0x000fcc00078e0022 */
[----:B------:R-:W-:-:S14]  /*40f0*/  DSETP.NAN.AND P0, PT, R22, R22, PT ;  /* 0x000000161600722a */ /* 0x000fdc0003f08000 */
[----:B------:R-:W-:Y:S05]  /*4100*/  @P0 BRA `(.L_x_62) ;  /* 0x00000000004c0947 */ /* 0x000fea0003800000 */
[----:B------:R-:W-:-:S14]  /*4110*/  DSETP.NAN.AND P0, PT, R24, R24, PT ;  /* 0x000000181800722a */ /* 0x000fdc0003f08000 */
[----:B------:R-:W-:Y:S05]  /*4120*/  @P0 BRA `(.L_x_63) ;  /* 0x0000000000340947 */ /* 0x000fea0003800000 */
[----:B------:R-:W-:Y:S01]  /*4130*/  ISETP.NE.AND P0, PT, R39, R40, PT ;  /* 0x000000282700720c */ /* 0x000fe20003f05270 */
[----:B------:R-:W-:Y:S01]  /*4140*/  IMAD.MOV.U32 R43, RZ, RZ, -0x80000 ;  /* 0xfff80000ff2b7424 */ /* 0x000fe200078e00ff */
[----:B------:R-:W-:-:S11]  /*4150*/  MOV R42, 0x0 ;  /* 0x00000000002a7802 */ /* 0x000fd60000000f00 */
[----:B------:R-:W-:Y:S05]  /*4160*/  @!P0 BRA `(.L_x_61) ;  /* 0x0000000000408947 */ /* 0x000fea0003800000 */
[----:B------:R-:W-:Y:S02]  /*4170*/  ISETP.NE.AND P0, PT, R39, 0x7ff00000, PT ;  /* 0x7ff000002700780c */ /* 0x000fe40003f05270 */
[----:B------:R-:W-:Y:S02]  /*4180*/  LOP3.LUT R24, R23, 0x80000000, R25, 0x48, !PT ;  /* 0x8000000017187812 */ /* 0x000fe400078e4819 */
[----:B------:R-:W-:-:S13]  /*4190*/  ISETP.EQ.OR P0, PT, R40, RZ, !P0 ;  /* 0x000000ff2800720c */ /* 0x000fda0004702670 */
[----:B------:R-:W-:Y:S01]  /*41a0*/  @P0 LOP3.LUT R22, R24, 0x7ff00000, RZ, 0xfc, !PT ;  /* 0x7ff0000018160812 */ /* 0x000fe200078efcff */
[----:B------:R-:W-:Y:S01]  /*41b0*/  @!P0 IMAD.MOV.U32 R42, RZ, RZ, RZ ;  /* 0x000000ffff2a8224 */ /* 0x000fe200078e00ff */
[----:B------:R-:W-:Y:S01]  /*41c0*/  @!P0 MOV R43, R24 ;  /* 0x00000018002b8202 */ /* 0x000fe20000000f00 */
[----:B------:R-:W-:Y:S02]  /*41d0*/  @P0 IMAD.MOV.U32 R42, RZ, RZ, RZ ;  /* 0x000000ffff2a0224 */ /* 0x000fe400078e00ff */
[----:B------:R-:W-:Y:S01]  /*41e0*/  @P0 IMAD.MOV.U32 R43, RZ, RZ, R22 ;  /* 0x000000ffff2b0224 */ /* 0x000fe200078e0016 */
[----:B------:R-:W-:Y:S06]  /*41f0*/  BRA `(.L_x_61) ;  /* 0x00000000001c7947 */ /* 0x000fec0003800000 */
.L_x_63:
[----:B------:R-:W-:Y:S02]  /*4200*/  LOP3.LUT R22, R25, 0x80000, RZ, 0xfc, !PT ;  /* 0x0008000019167812 */ /* 0x000fe400078efcff */
[----:B------:R-:W-:-:S03]  /*4210*/  MOV R42, R24 ;  /* 0x00000018002a7202 */ /* 0x000fc60000000f00 */
[----:B------:R-:W-:Y:S01]  /*4220*/  IMAD.MOV.U32 R43, RZ, RZ, R22 ;  /* 0x000000ffff2b7224 */ /* 0x000fe200078e0016 */
[----:B------:R-:W-:Y:S06]  /*4230*/  BRA `(.L_x_61) ;  /* 0x00000000000c7947 */ /* 0x000fec0003800000 */
.L_x_62:
[----:B------:R-:W-:-:S05]  /*4240*/  LOP3.LUT R42, R23, 0x80000, RZ, 0xfc, !PT ;  /* 0x00080000172a7812 */ /* 0x000fca00078efcff */
[----:B------:R-:W-:Y:S01]  /*4250*/  IMAD.MOV.U32 R43, RZ, RZ, R42 ;  /* 0x000000ffff2b7224 */ /* 0x000fe200078e002a */
[----:B------:R-:W-:-:S07]  /*4260*/  MOV R42, R22 ;  /* 0x00000016002a7202 */ /* 0x000fce0000000f00 */
.L_x_61:
[----:B------:R-:W-:Y:S05]  /*4270*/  BSYNC.RECONVERGENT B4 ;  /* 0x0000000000047941 */ /* 0x000fea0003800200 */
.L_x_59:
[----:B------:R-:W-:Y:S01]  /*4280*/  MOV R24, R0 ;  /* 0x0000000000187202 */ /* 0x000fe20000000f00 */
[----:B------:R-:W-:Y:S02]  /*4290*/  IMAD.MOV.U32 R25, RZ, RZ, 0x0 ;  /* 0x00000000ff197424 */ /* 0x000fe400078e00ff */
[----:B------:R-:W-:Y:S02]  /*42a0*/  IMAD.MOV.U32 R23, RZ, RZ, R42 ;  /* 0x000000ffff177224 */ /* 0x000fe400078e002a */
[----:B------:R-:W-:Y:S01]  /*42b0*/  IMAD.MOV.U32 R22, RZ, RZ, R43 ;  /* 0x000000ffff167224 */ /* 0x000fe200078e002b */
[----:B------:R-:W-:Y:S06]  /*42c0*/  RET.REL.NODEC R24 `(di_many_series_one_param_f32) ;  /* 0xffffffbc184c7950 */ /* 0x000fec0003c3ffff */
        .weak           $__internal_1_$__cuda_sm20_rcp_rn_f32_slowpath
        .type           $__internal_1_$__cuda_sm20_rcp_rn_f32_slowpath,@function
        .size           $__internal_1_$__cuda_sm20_rcp_rn_f32_slowpath,($__internal_2_$__cuda_sm3x_div_rn_noftz_f32_slowpath - $__internal_1_$__cuda_sm20_rcp_rn_f32_slowpath)
$__internal_1_$__cuda_sm20_rcp_rn_f32_slowpath:
[----:B------:R-:W-:-:S05]  /*42d0*/  IMAD.SHL.U32 R4, R0, 0x2, RZ ;  /* 0x0000000200047824 */ /* 0x000fca00078e00ff */
[----:B------:R-:W-:-:S04]  /*42e0*/  SHF.R.U32.HI R4, RZ, 0x18, R4 ;  /* 0x00000018ff047819 */ /* 0x000fc80000011604 */
[----:B------:R-:W-:-:S13]  /*42f0*/  ISETP.NE.U32.AND P0, PT, R4, RZ, PT ;  /* 0x000000ff0400720c */ /* 0x000fda0003f05070 */
[----:B------:R-:W-:Y:S05]  /*4300*/  @P0 BRA `(.L_x_64) ;  /* 0x00000000002c0947 */ /* 0x000fea0003800000 */
[----:B------:R-:W-:-:S04]  /*4310*/  SHF.L.U32 R4, R0, 0x1, RZ ;  /* 0x0000000100047819 */ /* 0x000fc800000006ff */
[----:B------:R-:W-:-:S13]  /*4320*/  ISETP.NE.AND P0, PT, R4, RZ, PT ;  /* 0x000000ff0400720c */ /* 0x000fda0003f05270 */
[----:B------:R2:W3:Y:S01]  /*4330*/  @!P0 MUFU.RCP R4, R0 ;  /* 0x0000000000048308 */ /* 0x0004e20000001000 */
[----:B------:R-:W-:Y:S05]  /*4340*/  @!P0 BRA `(.L_x_65) ;  /* 0x0000000000a48947 */ /* 0x000fea0003800000 */
[----:B------:R-:W-:-:S04]  /*4350*/  FFMA R5, R0, 1.84467440737095516160e+19, RZ ;  /* 0x5f80000000057823 */ /* 0x000fc800000000ff */
[----:B--2---:R-:W3:Y:S02]  /*4360*/  MUFU.RCP R0, R5 ;  /* 0x0000000500007308 */ /* 0x004ee40000001000 */
[----:B---3--:R-:W-:-:S04]  /*4370*/  FFMA R4, R5, R0, -1 ;  /* 0xbf80000005047423 */ /* 0x008fc80000000000 */
[----:B------:R-:W-:-:S04]  /*4380*/  FADD.FTZ R7, -R4, -RZ ;  /* 0x800000ff04077221 */ /* 0x000fc80000010100 */
[----:B------:R-:W-:-:S04]  /*4390*/  FFMA R0, R0, R7, R0 ;  /* 0x0000000700007223 */ /* 0x000fc80000000000 */
[----:B------:R-:W-:Y:S01]  /*43a0*/  FFMA R4, R0, 1.84467440737095516160e+19, RZ ;  /* 0x5f80000000047823 */ /* 0x000fe200000000ff */
[----:B------:R-:W-:Y:S06]  /*43b0*/  BRA `(.L_x_65) ;  /* 0x0000000000887947 */ /* 0x000fec0003800000 */
.L_x_64:
[----:B------:R-:W-:-:S05]  /*43c0*/  VIADD R5, R4, 0xffffff03 ;  /* 0xffffff0304057836 */ /* 0x000fca0000000000 */
[----:B------:R-:W-:-:S13]  /*43d0*/  ISETP.GT.U32.AND P0, PT, R5, 0x1, PT ;  /* 0x000000010500780c */ /* 0x000fda0003f04070 */
[----:B------:R-:W-:Y:S05]  /*43e0*/  @P0 BRA `(.L_x_66) ;  /* 0x0000000000780947 */ /* 0x000fea0003800000 */
[----:B------:R-:W-:Y:S01]  /*43f0*/  LOP3.LUT R6, R0, 0x7fffff, RZ, 0xc0, !PT ;  /* 0x007fffff00067812 */ /* 0x000fe200078ec0ff */
[----:B------:R-:W-:-:S03]  /*4400*/  IMAD.MOV.U32 R14, RZ, RZ, 0x3 ;  /* 0x00000003ff0e7424 */ /* 0x000fc600078e00ff */
[----:B------:R-:W-:Y:S02]  /*4410*/  LOP3.LUT R6, R6, 0x3f800000, RZ, 0xfc, !PT ;  /* 0x3f80000006067812 */ /* 0x000fe400078efcff */
[----:B------:R-:W-:Y:S02]  /*4420*/  SHF.L.U32 R11, R14, R5, RZ ;  /* 0x000000050e0b7219 */ /* 0x000fe400000006ff */
[----:B------:R-:W0:Y:S02]  /*4430*/  MUFU.RCP R7, R6 ;  /* 0x0000000600077308 */ /* 0x000e240000001000 */
[----:B0-----:R-:W-:-:S04]  /*4440*/  FFMA R9, R6, R7, -1 ;  /* 0xbf80000006097423 */ /* 0x001fc80000000007 */
[----:B------:R-:W-:-:S04]  /*4450*/  FADD.FTZ R10, -R9, -RZ ;  /* 0x800000ff090a7221 */ /* 0x000fc80000010100 */
[CCC-:B------:R-:W-:Y:S01]  /*4460*/  FFMA.RM R9, R7.reuse, R10.reuse, R7.reuse ;  /* 0x0000000a07097223 */ /* 0x1c0fe20000004007 */
[----:B------:R-:W-:-:S04]  /*4470*/  FFMA.RP R10, R7, R10, R7 ;  /* 0x0000000a070a7223 */ /* 0x000fc80000008007 */
[C---:B------:R-:W-:Y:S02]  /*4480*/  LOP3.LUT R7, R9.reuse, 0x7fffff, RZ, 0xc0, !PT ;  /* 0x007fffff09077812 */ /* 0x040fe400078ec0ff */
[----:B------:R-:W-:Y:S02]  /*4490*/  FSETP.NEU.FTZ.AND P0, PT, R9, R10, PT ;  /* 0x0000000a0900720b */ /* 0x000fe40003f1d000 */
[----:B------:R-:W-:Y:S02]  /*44a0*/  LOP3.LUT R10, R7, 0x800000, RZ, 0xfc, !PT ;  /* 0x00800000070a7812 */ /* 0x000fe400078efcff */
[----:B------:R-:W-:Y:S02]  /*44b0*/  SEL R7, RZ, 0xffffffff, !P0 ;  /* 0xffffffffff077807 */ /* 0x000fe40004000000 */
[----:B------:R-:W-:Y:S02]  /*44c0*/  LOP3.LUT R6, R11, R10, RZ, 0xc0, !PT ;  /* 0x0000000a0b067212 */ /* 0x000fe400078ec0ff */
[----:B------:R-:W-:-:S02]  /*44d0*/  IADD3 R7, PT, PT, -R7, RZ, RZ ;  /* 0x000000ff07077210 */ /* 0x000fc40007ffe1ff */
[-C--:B------:R-:W-:Y:S02]  /*44e0*/  SHF.R.U32.HI R6, RZ, R5.reuse, R6 ;  /* 0x00000005ff067219 */ /* 0x080fe40000011606 */
[----:B------:R-:W-:Y:S02]  /*44f0*/  LOP3.LUT P1, RZ, R7, R5, R10, 0xf8, !PT ;  /* 0x0000000507ff7212 */ /* 0x000fe4000782f80a */
[C---:B------:R-:W-:Y:S02]  /*4500*/  LOP3.LUT P0, RZ, R6.reuse, 0x1, RZ, 0xc0, !PT ;  /* 0x0000000106ff7812 */ /* 0x040fe4000780c0ff */
[----:B------:R-:W-:-:S04]  /*4510*/  LOP3.LUT P2, RZ, R6, 0x2, RZ, 0xc0, !PT ;  /* 0x0000000206ff7812 */ /* 0x000fc8000784c0ff */
[----:B------:R-:W-:Y:S02]  /*4520*/  PLOP3.LUT P0, PT, P0, P1, P2, 0xe0, 0x0 ;  /* 0x000000000000781c */ /* 0x000fe40000703c20 */
[----:B------:R-:W-:Y:S02]  /*4530*/  LOP3.LUT P1, RZ, R0, 0x7fffff, RZ, 0xc0, !PT ;  /* 0x007fffff00ff7812 */ /* 0x000fe4000782c0ff */
[----:B------:R-:W-:-:S05]  /*4540*/  SEL R5, RZ, 0x1, !P0 ;  /* 0x00000001ff057807 */ /* 0x000fca0004000000 */
[----:B------:R-:W-:-:S05]  /*4550*/  IMAD.MOV R5, RZ, RZ, -R5 ;  /* 0x000000ffff057224 */ /* 0x000fca00078e0a05 */
[----:B------:R-:W-:Y:S01]  /*4560*/  ISETP.GE.AND P0, PT, R5, RZ, PT ;  /* 0x000000ff0500720c */ /* 0x000fe20003f06270 */
[----:B------:R-:W-:-:S05]  /*4570*/  VIADD R5, R4, 0xffffff04 ;  /* 0xffffff0404057836 */ /* 0x000fca0000000000 */
[----:B------:R-:W-:-:S07]  /*4580*/  SHF.R.U32.HI R5, RZ, R5, R10 ;  /* 0x00000005ff057219 */ /* 0x000fce000001160a */
[----:B------:R-:W-:-:S05]  /*4590*/  @!P0 IADD3 R5, PT, PT, R5, 0x1, RZ ;  /* 0x0000000105058810 */ /* 0x000fca0007ffe0ff */
[----:B------:R-:W-:-:S05]  /*45a0*/  @!P1 IMAD.SHL.U32 R5, R5, 0x2, RZ ;  /* 0x0000000205059824 */ /* 0x000fca00078e00ff */
[----:B------:R-:W-:Y:S01]  /*45b0*/  LOP3.LUT R4, R5, 0x80000000, R0, 0xf8, !PT ;  /* 0x8000000005047812 */ /* 0x000fe200078ef800 */
[----:B------:R-:W-:Y:S06]  /*45c0*/  BRA `(.L_x_65) ;  /* 0x0000000000047947 */ /* 0x000fec0003800000 */
.L_x_66:
[----:B------:R0:W1:Y:S02]  /*45d0*/  MUFU.RCP R4, R0 ;  /* 0x0000000000047308 */ /* 0x0000640000001000 */
.L_x_65:
[----:B0123--:R-:W-:Y:S01]  /*45e0*/  IMAD.MOV.U32 R0, RZ, RZ, R4 ;  /* 0x000000ffff007224 */ /* 0x00ffe200078e0004 */
[----:B------:R-:W-:Y:S01]  /*45f0*/  MOV R4, R12 ;  /* 0x0000000c00047202 */ /* 0x000fe20000000f00 */
[----:B------:R-:W-:-:S04]  /*4600*/  IMAD.MOV.U32 R5, RZ, RZ, 0x0 ;  /* 0x00000000ff057424 */ /* 0x000fc800078e00ff */
[----:B------:R-:W-:Y:S05]  /*4610*/  RET.REL.NODEC R4 `(di_many_series_one_param_f32) ;  /* 0xffffffb804787950 */ /* 0x000fea0003c3ffff */
        .weak           $__internal_2_$__cuda_sm3x_div_rn_noftz_f32_slowpath
        .type           $__internal_2_$__cuda_sm3x_div_rn_noftz_f32_slowpath,@function
        .size           $__internal_2_$__cuda_sm3x_div_rn_noftz_f32_slowpath,(.L_x_171 - $__internal_2_$__cuda_sm3x_div_rn_noftz_f32_slowpath)
$__internal_2_$__cuda_sm3x_div_rn_noftz_f32_slowpath:
[----:B------:R-:W-:Y:S01]  /*4620*/  SHF.R.U32.HI R0, RZ, 0x17, R30 ;  /* 0x00000017ff007819 */ /* 0x000fe2000001161e */
[----:B------:R-:W-:Y:S04]  /*4630*/  BSSY.RECONVERGENT B2, `(.L_x_67) ;  /* 0x000005d000027945 */ /* 0x000fe80003800200 */
[----:B------:R-:W-:Y:S01]  /*4640*/  BSSY.RELIABLE B3, `(.L_x_68) ;  /* 0x000001b000037945 */ /* 0x000fe20003800100 */
[----:B------:R-:W-:Y:S02]  /*4650*/  MOV R18, R30 ;  /* 0x0000001e00127202 */ /* 0x000fe40000000f00 */
[----:B------:R-:W-:-:S05]  /*4660*/  LOP3.LUT R26, R0, 0xff, RZ, 0xc0, !PT ;  /* 0x000000ff001a7812 */ /* 0x000fca00078ec0ff */
[----:B------:R-:W-:-:S05]  /*4670*/  VIADD R19, R26, 0xffffffff ;  /* 0xffffffff1a137836 */ /* 0x000fca0000000000 */
[----:B------:R-:W-:-:S13]  /*4680*/  ISETP.GT.U32.AND P0, PT, R19, 0xfd, PT ;  /* 0x000000fd1300780c */ /* 0x000fda0003f04070 */
[----:B------:R-:W-:Y:S01]  /*4690*/  @!P0 IMAD.MOV.U32 R17, RZ, RZ, RZ ;  /* 0x000000ffff118224 */ /* 0x000fe200078e00ff */
[----:B------:R-:W-:Y:S06]  /*46a0*/  @!P0 BRA `(.L_x_69) ;  /* 0x0000000000508947 */ /* 0x000fec0003800000 */
[----:B------:R-:W-:Y:S01]  /*46b0*/  FSETP.GTU.FTZ.AND P0, PT, |R30|, +INF , PT ;  /* 0x7f8000001e00780b */ /* 0x000fe20003f1c200 */
[----:B------:R-:W-:-:S12]  /*46c0*/  IMAD.MOV.U32 R0, RZ, RZ, R30 ;  /* 0x000000ffff007224 */ /* 0x000fd800078e001e */
[----:B------:R-:W-:Y:S05]  /*46d0*/  @P0 BREAK.RELIABLE B3 ;  /* 0x0000000000030942 */ /* 0x000fea0003800100 */
[----:B------:R-:W-:Y:S05]  /*46e0*/  @P0 BRA `(.L_x_70) ;  /* 0x0000000400400947 */ /* 0x000fea0003800000 */
[----:B------:R-:W-:-:S05]  /*46f0*/  HFMA2 R15, -RZ, RZ, 3.390625, 0 ;  /* 0x42c80000ff0f7431 */ /* 0x000fca00000001ff */
[----:B------:R-:W-:-:S13]  /*4700*/  LOP3.LUT P0, RZ, R18, 0x7fffffff, R15, 0xc8, !PT ;  /* 0x7fffffff12ff7812 */ /* 0x000fda000780c80f */
[----:B------:R-:W-:Y:S05]  /*4710*/  @!P0 BREAK.RELIABLE B3 ;  /* 0x0000000000038942 */ /* 0x000fea0003800100 */
[----:B------:R-:W-:Y:S05]  /*4720*/  @!P0 BRA `(.L_x_71) ;  /* 0x0000000400288947 */ /* 0x000fea0003800000 */
[----:B------:R-:W-:Y:S02]  /*4730*/  FSETP.NEU.FTZ.AND P0, PT, |R0|, +INF , PT ;  /* 0x7f8000000000780b */ /* 0x000fe40003f1d200 */
[----:B------:R-:W-:-:S04]  /*4740*/  LOP3.LUT P1, RZ, R15, 0x7fffffff, RZ, 0xc0, !PT ;  /* 0x7fffffff0fff7812 */ /* 0x000fc8000782c0ff */
[----:B------:R-:W-:-:S13]  /*4750*/  PLOP3.LUT P0, PT, P0, P1, PT, 0x2f, 0xf2 ;  /* 0x0000000000f2781c */ /* 0x000fda0000702577 */
[----:B------:R-:W-:Y:S05]  /*4760*/  @P0 BREAK.RELIABLE B3 ;  /* 0x0000000000030942 */ /* 0x000fea0003800100 */
[----:B------:R-:W-:Y:S05]  /*4770*/  @P0 BRA `(.L_x_72) ;  /* 0x00000004000c0947 */ /* 0x000fea0003800000 */
[----:B------:R-:W-:-:S13]  /*4780*/  LOP3.LUT P0, RZ, R18, 0x7fffffff, RZ, 0xc0, !PT ;  /* 0x7fffffff12ff7812 */ /* 0x000fda000780c0ff */
[----:B------:R-:W-:Y:S05]  /*4790*/  @!P0 BREAK.RELIABLE B3 ;  /* 0x0000000000038942 */ /* 0x000fea0003800100 */
[----:B------:R-:W-:Y:S05]  /*47a0*/  @!P0 BRA `(.L_x_73) ;  /* 0x0000000000f48947 */ /* 0x000fea0003800000 */
[----:B------:R-:W-:Y:S01]  /*47b0*/  ISETP.GE.AND P0, PT, R19, RZ, PT ;  /* 0x000000ff1300720c */ /* 0x000fe20003f06270 */
[----:B------:R-:W-:-:S12]  /*47c0*/  IMAD.MOV.U32 R17, RZ, RZ, RZ ;  /* 0x000000ffff117224 */ /* 0x000fd800078e00ff */
[----:B------:R-:W-:Y:S01]  /*47d0*/  @!P0 FFMA R18, R0, 1.84467440737095516160e+19, RZ ;  /* 0x5f80000000128823 */ /* 0x000fe200000000ff */
[----:B------:R-:W-:-:S07]  /*47e0*/  @!P0 VIADD R17, R17, 0x40 ;  /* 0x0000004011118836 */ /* 0x000fce0000000000 */
.L_x_69:
[----:B------:R-:W-:Y:S05]  /*47f0*/  BSYNC.RELIABLE B3 ;  /* 0x0000000000037941 */ /* 0x000fea0003800100 */
.L_x_68:
[----:B------:R-:W-:Y:S01]  /*4800*/  LEA R15, R26, 0xc0800000, 0x17 ;  /* 0xc08000001a0f7811 */ /* 0x000fe200078eb8ff */
[----:B------:R-:W-:Y:S01]  /*4810*/  UMOV UR5, 0x42c80000 ;  /* 0x42c8000000057882 */ /* 0x000fe20000000000 */
[----:B------:R-:W-:Y:S01]  /*4820*/  IADD3 R17, PT, PT, R17, 0x85, -R26 ;  /* 0x0000008511117810 */ /* 0x000fe20007ffe81a */
[----:B------:R-:W-:Y:S01]  /*4830*/  UIADD3 UR5, UPT, UPT, UR5, -0x3000000, URZ ;  /* 0xfd00000005057890 */ /* 0x000fe2000fffe0ff */
[----:B------:R-:W-:Y:S01]  /*4840*/  IADD3 R18, PT, PT, -R15, R18, RZ ;  /* 0x000000120f127210 */ /* 0x000fe20007ffe1ff */
[----:B------:R-:W-:Y:S03]  /*4850*/  BSSY.RECONVERGENT B3, `(.L_x_74) ;  /* 0x0000031000037945 */ /* 0x000fe60003800200 */
[----:B------:R-:W0:Y:S01]  /*4860*/  MUFU.RCP R0, R18 ;  /* 0x0000001200007308 */ /* 0x000e220000001000 */
[----:B------:R-:W-:-:S04]  /*4870*/  FADD.FTZ R15, -R18, -RZ ;  /* 0x800000ff120f7221 */ /* 0x000fc80000010100 */
[----:B0-----:R-:W-:-:S04]  /*4880*/  FFMA R19, R0, R15, 1 ;  /* 0x3f80000000137423 */ /* 0x001fc8000000000f */
[----:B------:R-:W-:-:S04]  /*4890*/  FFMA R0, R0, R19, R0 ;  /* 0x0000001300007223 */ /* 0x000fc80000000000 */
[----:B------:R-:W-:-:S04]  /*48a0*/  FFMA R19, R0, UR5, RZ ;  /* 0x0000000500137c23 */ /* 0x000fc800080000ff */
[----:B------:R-:W-:-:S04]  /*48b0*/  FFMA R24, R15, R19, UR5 ;  /* 0x000000050f187e23 */ /* 0x000fc80008000013 */
[----:B------:R-:W-:-:S04]  /*48c0*/  FFMA R19, R0, R24, R19 ;  /* 0x0000001800137223 */ /* 0x000fc80000000013 */
[----:B------:R-:W-:-:S04]  /*48d0*/  FFMA R24, R15, R19, UR5 ;  /* 0x000000050f187e23 */ /* 0x000fc80008000013 */
[----:B------:R-:W-:-:S05]  /*48e0*/  FFMA R15, R0, R24, R19 ;  /* 0x00000018000f7223 */ /* 0x000fca0000000013 */
[----:B------:R-:W-:-:S04]  /*48f0*/  SHF.R.U32.HI R18, RZ, 0x17, R15 ;  /* 0x00000017ff127819 */ /* 0x000fc8000001160f */
[----:B------:R-:W-:-:S05]  /*4900*/  LOP3.LUT R18, R18, 0xff, RZ, 0xc0, !PT ;  /* 0x000000ff12127812 */ /* 0x000fca00078ec0ff */
[----:B------:R-:W-:-:S04]  /*4910*/  IMAD.IADD R23, R18, 0x1, R17 ;  /* 0x0000000112177824 */ /* 0x000fc800078e0211 */
[----:B------:R-:W-:-:S05]  /*4920*/  VIADD R18, R23, 0xffffffff ;  /* 0xffffffff17127836 */ /* 0x000fca0000000000 */
[----:B------:R-:W-:-:S13]  /*4930*/  ISETP.GE.U32.AND P0, PT, R18, 0xfe, PT ;  /* 0x000000fe1200780c */ /* 0x000fda0003f06070 */
[----:B------:R-:W-:Y:S05]  /*4940*/  @!P0 BRA `(.L_x_75) ;  /* 0x0000000000808947 */ /* 0x000fea0003800000 */
[----:B------:R-:W-:-:S13]  /*4950*/  ISETP.GT.AND P0, PT, R23, 0xfe, PT ;  /* 0x000000fe1700780c */ /* 0x000fda0003f04270 */
[----:B------:R-:W-:Y:S05]  /*4960*/  @P0 BRA `(.L_x_76) ;  /* 0x00000000006c0947 */ /* 0x000fea0003800000 */
[----:B------:R-:W-:-:S13]  /*4970*/  ISETP.GE.AND P0, PT, R23, 0x1, PT ;  /* 0x000000011700780c */ /* 0x000fda0003f06270 */
[----:B------:R-:W-:Y:S05]  /*4980*/  @P0 BRA `(.L_x_77) ;  /* 0x0000000000740947 */ /* 0x000fea0003800000 */
[----:B------:R-:W-:Y:S02]  /*4990*/  ISETP.GE.AND P0, PT, R23, -0x18, PT ;  /* 0xffffffe81700780c */ /* 0x000fe40003f06270 */
[----:B------:R-:W-:-:S11]  /*49a0*/  LOP3.LUT R15, R15, 0x80000000, RZ, 0xc0, !PT ;  /* 0x800000000f0f7812 */ /* 0x000fd600078ec0ff */
[----:B------:R-:W-:Y:S05]  /*49b0*/  @!P0 BRA `(.L_x_77) ;  /* 0x0000000000688947 */ /* 0x000fea0003800000 */
[CCC-:B------:R-:W-:Y:S01]  /*49c0*/  FFMA.RZ R17, R0.reuse, R24.reuse, R19.reuse ;  /* 0x0000001800117223 */ /* 0x1c0fe2000000c013 */
[C---:B------:R-:W-:Y:S02]  /*49d0*/  ISETP.NE.AND P3, PT, R23.reuse, RZ, PT ;  /* 0x000000ff1700720c */ /* 0x040fe40003f65270 */
[----:B------:R-:W-:Y:S02]  /*49e0*/  ISETP.NE.AND P1, PT, R23, RZ, PT ;  /* 0x000000ff1700720c */ /* 0x000fe40003f25270 */
[----:B------:R-:W-:Y:S01]  /*49f0*/  LOP3.LUT R18, R17, 0x7fffff, RZ, 0xc0, !PT ;  /* 0x007fffff11127812 */ /* 0x000fe200078ec0ff */
[CCC-:B------:R-:W-:Y:S01]  /*4a00*/  FFMA.RP R17, R0.reuse, R24.reuse, R19.reuse ;  /* 0x0000001800117223 */ /* 0x1c0fe20000008013 */
[----:B------:R-:W-:Y:S01]  /*4a10*/  FFMA.RM R0, R0, R24, R19 ;  /* 0x0000001800007223 */ /* 0x000fe20000004013 */
[----:B------:R-:W-:Y:S01]  /*4a20*/  IADD3 R19, PT, PT, R23, 0x20, RZ ;  /* 0x0000002017137810 */ /* 0x000fe20007ffe0ff */
[----:B------:R-:W-:Y:S01]  /*4a30*/  IMAD.MOV R23, RZ, RZ, -R23 ;  /* 0x000000ffff177224 */ /* 0x000fe200078e0a17 */
[----:B------:R-:W-:-:S02]  /*4a40*/  LOP3.LUT R18, R18, 0x800000, RZ, 0xfc, !PT ;  /* 0x0080000012127812 */ /* 0x000fc400078efcff */
[----:B------:R-:W-:Y:S02]  /*4a50*/  FSETP.NEU.FTZ.AND P0, PT, R17, R0, PT ;  /* 0x000000001100720b */ /* 0x000fe40003f1d000 */
[----:B------:R-:W-:Y:S02]  /*4a60*/  SHF.L.U32 R19, R18, R19, RZ ;  /* 0x0000001312137219 */ /* 0x000fe400000006ff */
[----:B------:R-:W-:Y:S02]  /*4a70*/  SEL R17, R23, RZ, P3 ;  /* 0x000000ff17117207 */ /* 0x000fe40001800000 */
[----:B------:R-:W-:Y:S02]  /*4a80*/  ISETP.NE.AND P1, PT, R19, RZ, P1 ;  /* 0x000000ff1300720c */ /* 0x000fe40000f25270 */
[----:B------:R-:W-:Y:S02]  /*4a90*/  SHF.R.U32.HI R17, RZ, R17, R18 ;  /* 0x00000011ff117219 */ /* 0x000fe40000011612 */
[----:B------:R-:W-:-:S02]  /*4aa0*/  PLOP3.LUT P0, PT, P0, P1, PT, 0xf8, 0x8f ;  /* 0x00000000008f781c */ /* 0x000fc40000703f70 */
[----:B------:R-:W-:Y:S02]  /*4ab0*/  SHF.R.U32.HI R19, RZ, 0x1, R17 ;  /* 0x00000001ff137819 */ /* 0x000fe40000011611 */
[----:B------:R-:W-:-:S04]  /*4ac0*/  SEL R0, RZ, 0x1, !P0 ;  /* 0x00000001ff007807 */ /* 0x000fc80004000000 */
[----:B------:R-:W-:-:S04]  /*4ad0*/  LOP3.LUT R0, R0, 0x1, R19, 0xf8, !PT ;  /* 0x0000000100007812 */ /* 0x000fc800078ef813 */
[----:B------:R-:W-:-:S05]  /*4ae0*/  LOP3.LUT R0, R0, R17, RZ, 0xc0, !PT ;  /* 0x0000001100007212 */ /* 0x000fca00078ec0ff */
[----:B------:R-:W-:-:S05]  /*4af0*/  IMAD.IADD R0, R19, 0x1, R0 ;  /* 0x0000000113007824 */ /* 0x000fca00078e0200 */
[----:B------:R-:W-:Y:S01]  /*4b00*/  LOP3.LUT R15, R0, R15, RZ, 0xfc, !PT ;  /* 0x0000000f000f7212 */ /* 0x000fe200078efcff */
[----:B------:R-:W-:Y:S06]  /*4b10*/  BRA `(.L_x_77) ;  /* 0x0000000000107947 */ /* 0x000fec0003800000 */
.L_x_76:
[----:B------:R-:W-:-:S04]  /*4b20*/  LOP3.LUT R15, R15, 0x80000000, RZ, 0xc0, !PT ;  /* 0x800000000f0f7812 */ /* 0x000fc800078ec0ff */
[----:B------:R-:W-:Y:S01]  /*4b30*/  LOP3.LUT R15, R15, 0x7f800000, RZ, 0xfc, !PT ;  /* 0x7f8000000f0f7812 */ /* 0x000fe200078efcff */
[----:B------:R-:W-:Y:S06]  /*4b40*/  BRA `(.L_x_77) ;  /* 0x0000000000047947 */ /* 0x000fec0003800000 */
.L_x_75:
[----:B------:R-:W-:-:S07]  /*4b50*/  LEA R15, R17, R15, 0x17 ;  /* 0x0000000f110f7211 */ /* 0x000fce00078eb8ff */
.L_x_77:
[----:B------:R-:W-:Y:S05]  /*4b60*/  BSYNC.RECONVERGENT B3 ;  /* 0x0000000000037941 */ /* 0x000fea0003800200 */
.L_x_74:
[----:B------:R-:W-:Y:S05]  /*4b70*/  BRA `(.L_x_78) ;  /* 0x0000000000207947 */ /* 0x000fea0003800000 */
.L_x_73:
[----:B------:R-:W-:-:S04]  /*4b80*/  LOP3.LUT R15, R18, 0x80000000, R15, 0x48, !PT ;  /* 0x80000000120f7812 */ /* 0x000fc800078e480f */
[----:B------:R-:W-:Y:S01]  /*4b90*/  LOP3.LUT R15, R15, 0x7f800000, RZ, 0xfc, !PT ;  /* 0x7f8000000f0f7812 */ /* 0x000fe200078efcff */
[----:B------:R-:W-:Y:S06]  /*4ba0*/  BRA `(.L_x_78) ;  /* 0x0000000000147947 */ /* 0x000fec0003800000 */
.L_x_72:
[----:B------:R-:W-:Y:S01]  /*4bb0*/  LOP3.LUT R15, R18, 0x80000000, R15, 0x48, !PT ;  /* 0x80000000120f7812 */ /* 0x000fe200078e480f */
[----:B------:R-:W-:Y:S06]  /*4bc0*/  BRA `(.L_x_78) ;  /* 0x00000000000c7947 */ /* 0x000fec0003800000 */
.L_x_71:
[----:B------:R-:W0:Y:S01]  /*4bd0*/  MUFU.RSQ R15, -QNAN ;  /* 0xffc00000000f7908 */ /* 0x000e220000001400 */
[----:B------:R-:W-:Y:S05]  /*4be0*/  BRA `(.L_x_78) ;  /* 0x0000000000047947 */ /* 0x000fea0003800000 */
.L_x_70:
[----:B------:R-:W-:-:S07]  /*4bf0*/  FADD.FTZ R15, R0, 100 ;  /* 0x42c80000000f7421 */ /* 0x000fce0000010000 */
.L_x_78:
[----:B------:R-:W-:Y:S05]  /*4c00*/  BSYNC.RECONVERGENT B2 ;  /* 0x0000000000027941 */ /* 0x000fea0003800200 */
.L_x_67:
[----:B------:R-:W-:-:S04]  /*4c10*/  IMAD.MOV.U32 R17, RZ, RZ, 0x0 ;  /* 0x00000000ff117424 */ /* 0x000fc800078e00ff */
[----:B0-----:R-:W-:Y:S05]  /*4c20*/  RET.REL.NODEC R16 `(di_many_series_one_param_f32) ;  /* 0xffffffb010f47950 */ /* 0x001fea0003c3ffff */
.L_x_79:
[----:B------:R-:W-:-:S00]  /*4c30*/  BRA `(.L_x_79) ;  /* 0xfffffffc00fc7947 */ /* 0x000fc0000383ffff */
[----:B------:R-:W-:-:S00]  /*4c40*/  NOP ;  /* 0x0000000000007918 */ /* 0x000fc00000000000 */
        /* <DEDUP_REMOVED lines=11> */
.L_x_171:


//--------------------- .text.di_batch_from_precomputed_f32 --------------------------
	.section	.text.di_batch_from_precomputed_f32,"ax",@progbits
	.align	128
        .global         di_batch_from_precomputed_f32
        .type           di_batch_from_precomputed_f32,@function
        .size           di_batch_from_precomputed_f32,(.L_x_174 - di_batch_from_precomputed_f32)
        .other          di_batch_from_precomputed_f32,@"STO_CUDA_ENTRY STV_DEFAULT"
di_batch_from_precomputed_f32:
.text.di_batch_from_precomputed_f32:
[----:B------:R-:W-:Y:S08]  /*0000*/  LDC R1, c[0x0][0x37c] ;  /* 0x0000df00ff017b82 */ /* 0x000ff00000000800 */
[----:B------:R-:W0:Y:S01]  /*0010*/  S2UR UR22, SR_CTAID.X ;  /* 0x00000000001679c3 */ /* 0x000e220000002500 */
[----:B------:R-:W0:Y:S02]  /*0020*/  LDCU UR4, c[0x0][0x3b0] ;  /* 0x00007600ff0477ac */ /* 0x000e240008000800 */
[----:B0-----:R-:W-:-:S06]  /*0030*/  UISETP.GE.AND UP0, UPT, UR22, UR4, UPT ;  /* 0x000000041600728c */ /* 0x001fcc000bf06270 */
[----:B------:R-:W-:-:S13]  /*0040*/  PLOP3.LUT P0, PT, PT, PT, UP0, 0x80, 0x8 ;  /* 0x000000000008781c */ /* 0x000fda0003f0f008 */
[----:B------:R-:W-:Y:S05]  /*0050*/  @P0 EXIT ;  /* 0x000000000000094d */ /* 0x000fea0003800000 */
[----:B------:R-:W0:Y:S01]  /*0060*/  LDCU.64 UR4, c[0x0][0x3a0] ;  /* 0x00007400ff0477ac */ /* 0x000e220008000a00 */
[----:B------:R-:W1:Y:S01]  /*0070*/  LDC R14, c[0x0][0x3a8] ;  /* 0x0000ea00ff0e7b82 */ /* 0x000e620000000800 */
[----:B------:R-:W2:Y:S01]  /*0080*/  LDCU.64 UR18, c[0x0][0x358] ;  /* 0x00006b00ff1277ac */ /* 0x000ea20008000a00 */
[----:B------:R-:W3:Y:S01]  /*0090*/  LDCU.64 UR6, c[0x0][0x398] ;  /* 0x00007300ff0677ac */ /* 0x000ee20008000a00 */
[----:B0-----:R-:W-:-:S06]  /*00a0*/  UIMAD.WIDE.U32 UR4, UR22, 0x4, UR4 ;  /* 0x00000004160478a5 */ /* 0x001fcc000f8e0004 */
[----:B------:R-:W-:Y:S02]  /*00b0*/  IMAD.U32 R4, RZ, RZ, UR4 ;  /* 0x00000004ff047e24 */ /* 0x000fe4000f8e00ff */
[----:B------:R-:W-:-:S05]  /*00c0*/  IMAD.U32 R5, RZ, RZ, UR5 ;  /* 0x00000005ff057e24 */ /* 0x000fca000f8e00ff */
[----:B--2---:R-:W2:Y:S01]  /*00d0*/  LDG.E.CONSTANT R4, desc[UR18][R4.64] ;  /* 0x0000001204047981 */ /* 0x004ea2000c1e9900 */
[----:B---3--:R-:W-:-:S06]  /*00e0*/  UIMAD.WIDE.U32 UR4, UR22, 0x4, UR6 ;  /* 0x00000004160478a5 */ /* 0x008fcc000f8e0006 */
[----:B------:R-:W-:Y:S01]  /*00f0*/  MOV R2, UR4 ;  /* 0x0000000400027c02 */ /* 0x000fe20008000f00 */
[----:B------:R-:W-:-:S05]  /*0100*/  IMAD.U32 R3, RZ, RZ, UR5 ;  /* 0x00000005ff037e24 */ /* 0x000fca000f8e00ff */
[----:B------:R-:W3:Y:S01]  /*0110*/  LDG.E.CONSTANT R2, desc[UR18][R2.64] ;  /* 0x0000001202027981 */ /* 0x000ee2000c1e9900 */
[----:B--2---:R-:W-:-:S13]  /*0120*/  R2UR UR16, R4 ;  /* 0x00000000041072ca */ /* 0x004fda00000e0000 */
[----:B-1----:R-:W-:-:S04]  /*0130*/  ISETP.LE.AND P0, PT, R14, UR16, PT ;  /* 0x000000100e007c0c */ /* 0x002fc8000bf03270 */
[----:B------:R-:W-:-:S04]  /*0140*/  ISETP.GT.OR P0, PT, RZ, UR16, P0 ;  /* 0x00000010ff007c0c */ /* 0x000fc80008704670 */
[----:B---3--:R-:W-:-:S13]  /*0150*/  ISETP.LT.OR P0, PT, R2, 0x1, P0 ;  /* 0x000000010200780c */ /* 0x008fda0000701670 */
[----:B------:R-:W-:Y:S05]  /*0160*/  @P0 EXIT ;  /* 0x000000000000094d */ /* 0x000fea0003800000 */
[----:B------:R-:W0:Y:S01]  /*0170*/  S2R R0, SR_TID.X ;  /* 0x0000000000007919 */ /* 0x000e220000002100 */
[----:B------:R-:W-:Y:S01]  /*0180*/  BSSY.RECONVERGENT B0, `(.L_x_80) ;  /* 0x0000010000007945 */ /* 0x000fe20003800200 */
[----:B0-----:R-:W-:-:S13]  /*0190*/  ISETP.GE.AND P0, PT, R0, R14, PT ;  /* 0x0000000e0000720c */ /* 0x001fda0003f06270 */
[----:B------:R-:W-:Y:S05]  /*01a0*/  @P0 BRA `(.L_x_81) ;  /* 0x0000000000340947 */ /* 0x000fea0003800000 */
[----:B------:R-:W0:Y:S01]  /*01b0*/  LDC R12, c[0x0][0x360] ;  /* 0x0000d800ff0c7b82 */ /* 0x000e220000000800 */
[----:B------:R-:W-:Y:S01]  /*01c0*/  IMAD.MOV.U32 R3, RZ, RZ, R0 ;  /* 0x000000ffff037224 */ /* 0x000fe200078e0000 */
[----:B------:R-:W-:-:S06]  /*01d0*/  MOV R13, 0x7fc00000 ;  /* 0x7fc00000000d7802 */ /* 0x000fcc0000000f00 */
[----:B------:R-:W1:Y:S08]  /*01e0*/  LDC.64 R8, c[0x0][0x3b8] ;  /* 0x0000ee00ff087b82 */ /* 0x000e700000000a00 */
[----:B------:R-:W2:Y:S02]  /*01f0*/  LDC.64 R10, c[0x0][0x3c0] ;  /* 0x0000f000ff0a7b82 */ /* 0x000ea40000000a00 */
.L_x_82:
[--C-:B---3--:R-:W-:Y:S02]  /*0200*/  IMAD R7, R14, UR22, R3.reuse ;  /* 0x000000160e077c24 */ /* 0x108fe4000f8e0203 */
[----:B0-----:R-:W-:Y:S02]  /*0210*/  IMAD.IADD R3, R12, 0x1, R3 ;  /* 0x000000010c037824 */ /* 0x001fe400078e0203 */
[----:B-1----:R-:W-:-:S03]  /*0220*/  IMAD.WIDE R4, R7, 0x4, R8 ;  /* 0x0000000407047825 */ /* 0x002fc600078e0208 */
[----:B------:R-:W-:Y:S01]  /*0230*/  ISETP.GE.AND P0, PT, R3, R14, PT ;  /* 0x0000000e0300720c */ /* 0x000fe20003f06270 */
[----:B--2---:R-:W-:Y:S01]  /*0240*/  IMAD.WIDE R6, R7, 0x4, R10 ;  /* 0x0000000407067825 */ /* 0x004fe200078e020a */
[----:B------:R3:W-:Y:S04]  /*0250*/  STG.E desc[UR18][R4.64], R13 ;  /* 0x0000000d04007986 */ /* 0x0007e8000c101912 */
[----:B------:R3:W-:Y:S07]  /*0260*/  STG.E desc[UR18][R6.64], R13 ;  /* 0x0000000d06007986 */ /* 0x0007ee000c101912 */
[----:B------:R-:W-:Y:S05]  /*0270*/  @!P0 BRA `(.L_x_82) ;  /* 0xfffffffc00e08947 */ /* 0x000fea000383ffff */
.L_x_81:
[----:B------:R-:W-:Y:S05]  /*0280*/  BSYNC.RECONVERGENT B0 ;  /* 0x0000000000007941 */ /* 0x000fea0003800200 */
.L_x_80:
[----:B------:R-:W3:Y:S02]  /*0290*/  LDCU UR4, c[0x0][0x3ac] ;  /* 0x00007580ff0477ac */ /* 0x000ee40008000800 */
[----:B---3--:R-:W-:Y:S01]  /*02a0*/  VIADD R5, R2, UR4 ;  /* 0x0000000402057c36 */ /* 0x008fe20008000000 */
[----:B------:R-:W-:Y:S04]  /*02b0*/  BAR.SYNC.DEFER_BLOCKING 0x0 ;  /* 0x0000000000007b1d */ /* 0x000fe80000010000 */
[----:B------:R-:W-:-:S13]  /*02c0*/  ISETP.GT.AND P0, PT, R5, R14, PT ;  /* 0x0000000e0500720c */ /* 0x000fda0003f04270 */
[----:B------:R-:W-:Y:S05]  /*02d0*/  @P0 EXIT ;  /* 0x000000000000094d */ /* 0x000fea0003800000 */
[----:B------:R-:W-:Y:S01]  /*02e0*/  IADD3.X R6, PT, PT, R0, UR4, RZ, PT, !PT ;  /* 0x0000000400067c10 */ /* 0x000fe2000bffe4ff */
[----:B------:R-:W-:Y:S01]  /*02f0*/  BSSY.RECONVERGENT B0, `(.L_x_83) ;  /* 0x000001a000007945 */ /* 0x000fe20003800200 */
[----:B------:R-:W-:Y:S02]  /*0300*/  HFMA2 R18, -RZ, RZ, 0, 0 ;  /* 0x00000000ff127431 */ /* 0x000fe400000001ff */
[----:B------:R-:W-:Y:S01]  /*0310*/  IMAD.MOV.U32 R4, RZ, RZ, RZ ;  /* 0x000000ffff047224 */ /* 0x000fe200078e00ff */
[----:B------:R-:W-:Y:S01]  /*0320*/  ISETP.GE.AND P0, PT, R6, R5, PT ;  /* 0x000000050600720c */ /* 0x000fe20003f06270 */
[----:B------:R-:W-:-:S12]  /*0330*/  IMAD.MOV.U32 R3, RZ, RZ, RZ ;  /* 0x000000ffff037224 */ /* 0x000fd800078e00ff */
[----:B------:R-:W-:Y:S05]  /*0340*/  @P0 BRA `(.L_x_84) ;  /* 0x0000000000500947 */ /* 0x000fea0003800000 */
[----:B------:R-:W0:Y:S01]  /*0350*/  LDC R20, c[0x0][0x360] ;  /* 0x0000d800ff147b82 */ /* 0x000e220000000800 */
[----:B------:R-:W-:Y:S01]  /*0360*/  MOV R19, R6 ;  /* 0x0000000600137202 */ /* 0x000fe20000000f00 */
[----:B------:R-:W-:Y:S01]  /*0370*/  IMAD.MOV.U32 R3, RZ, RZ, RZ ;  /* 0x000000ffff037224 */ /* 0x000fe200078e00ff */
[----:B------:R-:W-:Y:S01]  /*0380*/  MOV R18, RZ ;  /* 0x000000ff00127202 */ /* 0x000fe20000000f00 */
[----:B------:R-:W-:-:S04]  /*0390*/  IMAD.MOV.U32 R4, RZ, RZ, RZ ;  /* 0x000000ffff047224 */ /* 0x000fc800078e00ff */
[----:B------:R-:W1:Y:S08]  /*03a0*/  LDC.64 R16, c[0x0][0x390] ;  /* 0x0000e400ff107b82 */ /* 0x000e700000000a00 */
[----:B------:R-:W2:Y:S08]  /*03b0*/  LDC.64 R12, c[0x0][0x380] ;  /* 0x0000e000ff0c7b82 */ /* 0x000eb00000000a00 */
[----:B------:R-:W3:Y:S02]  /*03c0*/  LDC.64 R14, c[0x0][0x388] ;  /* 0x0000e200ff0e7b82 */ /* 0x000ee40000000a00 */
.L_x_85:
[----:B--2---:R-:W-:-:S04]  /*03d0*/  IMAD.WIDE R6, R19, 0x4, R12 ;  /* 0x0000000413067825 */ /* 0x004fc800078e020c */
[C---:B---3--:R-:W-:Y:S02]  /*03e0*/  IMAD.WIDE R8, R19.reuse, 0x4, R14 ;  /* 0x0000000413087825 */ /* 0x048fe400078e020e */
[----:B------:R-:W2:Y:S02]  /*03f0*/  LDG.E.CONSTANT R7, desc[UR18][R6.64] ;  /* 0x0000001206077981 */ /* 0x000ea4000c1e9900 */
[----:B-1----:R-:W-:Y:S02]  /*0400*/  IMAD.WIDE R10, R19, 0x4, R16 ;  /* 0x00000004130a7825 */ /* 0x002fe400078e0210 */
[----:B------:R-:W3:Y:S04]  /*0410*/  LDG.E.CONSTANT R9, desc[UR18][R8.64] ;  /* 0x0000001208097981 */ /* 0x000ee8000c1e9900 */
[----:B------:R-:W4:Y:S01]  /*0420*/  LDG.E.CONSTANT R10, desc[UR18][R10.64] ;  /* 0x000000120a0a7981 */ /* 0x000f22000c1e9900 */
[----:B0-----:R-:W-:-:S05]  /*0430*/  IMAD.IADD R19, R20, 0x1, R19 ;  /* 0x0000000114137824 */ /* 0x001fca00078e0213 */
[----:B------:R-:W-:Y:S01]  /*0440*/  ISETP.GE.AND P0, PT, R19, R5, PT ;  /* 0x000000051300720c */ /* 0x000fe20003f06270 */
[----:B--2---:R-:W-:Y:S01]  /*0450*/  FADD R18, R7, R18 ;  /* 0x0000001207127221 */ /* 0x004fe20000000000 */
[----:B---3--:R-:W-:Y:S01]  /*0460*/  FADD R4, R9, R4 ;  /* 0x0000000409047221 */ /* 0x008fe20000000000 */
[----:B----4-:R-:W-:-:S10]  /*0470*/  FADD R3, R10, R3 ;  /* 0x000000030a037221 */ /* 0x010fd40000000000 */
[----:B------:R-:W-:Y:S05]  /*0480*/  @!P0 BRA `(.L_x_85) ;  /* 0xfffffffc00d08947 */ /* 0x000fea000383ffff */
.L_x_84:
[----:B------:R-:W-:Y:S05]  /*0490*/  BSYNC.RECONVERGENT B0 ;  /* 0x0000000000007941 */ /* 0x000fea0003800200 */
.L_x_83:
[----:B------:R-:W0:Y:S01]  /*04a0*/  SHFL.DOWN PT, R5, R18, 0x10, 0x1f ;  /* 0x0a001f0012057f89 */ /* 0x000e2200000e0000 */
[----:B------:R-:W1:Y:S01]  /*04b0*/  S2UR UR5, SR_CgaCtaId ;  /* 0x00000000000579c3 */ /* 0x000e620000008800 */
[----:B------:R-:W-:Y:S01]  /*04c0*/  UMOV UR4, 0x400 ;  /* 0x0000040000047882 */ /* 0x000fe20000000000 */
[----:B------:R-:W-:Y:S01]  /*04d0*/  BSSY B0, `(.L_x_86) ;  /* 0x0000025000007945 */ /* 0x000fe20003800000 */
[----:B------:R-:W-:Y:S02]  /*04e0*/  IMAD.MOV.U32 R20, RZ, RZ, RZ ;  /* 0x000000ffff147224 */ /* 0x000fe400078e00ff */
[----:B0-----:R-:W-:Y:S01]  /*04f0*/  FADD R5, R5, R18 ;  /* 0x0000001205057221 */ /* 0x001fe20000000000 */
[----:B-1----:R-:W-:-:S04]  /*0500*/  ULEA UR4, UR5, UR4, 0x18 ;  /* 0x0000000405047291 */ /* 0x002fc8000f8ec0ff */
[----:B------:R-:W0:Y:S02]  /*0510*/  SHFL.DOWN PT, R6, R5, 0x8, 0x1f ;  /* 0x09001f0005067f89 */ /* 0x000e2400000e0000 */
[----:B0-----:R-:W-:Y:S01]  /*0520*/  FADD R7, R5, R6 ;  /* 0x0000000605077221 */ /* 0x001fe20000000000 */
[----:B------:R-:W-:-:S04]  /*0530*/  LEA.HI R5, R0, UR4, RZ, 0x1d ;  /* 0x0000000400057c11 */ /* 0x000fc8000f8fe8ff */
[----:B------:R-:W0:Y:S02]  /*0540*/  SHFL.DOWN PT, R6, R7, 0x4, 0x1f ;  /* 0x08801f0007067f89 */ /* 0x000e2400000e0000 */
[----:B0-----:R-:W-:Y:S01]  /*0550*/  FADD R8, R7, R6 ;  /* 0x0000000607087221 */ /* 0x001fe20000000000 */
[----:B------:R-:W-:-:S04]  /*0560*/  LOP3.LUT P0, R6, R0, 0x1f, RZ, 0xc0, !PT ;  /* 0x0000001f00067812 */ /* 0x000fc8000780c0ff */
[----:B------:R-:W0:Y:S01]  /*0570*/  SHFL.DOWN PT, R9, R8, 0x2, 0x1f ;  /* 0x08401f0008097f89 */ /* 0x000e2200000e0000 */
[----:B------:R-:W-:Y:S01]  /*0580*/  LEA R7, R6, UR4, 0x2 ;  /* 0x0000000406077c11 */ /* 0x000fe2000f8e10ff */
[----:B0-----:R-:W-:-:S05]  /*0590*/  FADD R9, R8, R9 ;  /* 0x0000000908097221 */ /* 0x001fca0000000000 */
[----:B------:R-:W0:Y:S02]  /*05a0*/  SHFL.DOWN PT, R10, R9, 0x1, 0x1f ;  /* 0x08201f00090a7f89 */ /* 0x000e2400000e0000 */
[----:B0-----:R-:W-:-:S05]  /*05b0*/  FADD R10, R9, R10 ;  /* 0x0000000a090a7221 */ /* 0x001fca0000000000 */
[----:B------:R0:W-:Y:S01]  /*05c0*/  @!P0 STS [R5], R10 ;  /* 0x0000000a05008388 */ /* 0x0001e20000000800 */
[----:B------:R-:W-:Y:S01]  /*05d0*/  BAR.SYNC.DEFER_BLOCKING 0x0 ;  /* 0x0000000000007b1d */ /* 0x000fe20000010000 */
[----:B------:R-:W-:-:S13]  /*05e0*/  ISETP.GT.U32.AND P0, PT, R0, 0x1f, PT ;  /* 0x0000001f0000780c */ /* 0x000fda0003f04070 */
[----:B0-----:R-:W-:Y:S05]  /*05f0*/  @P0 BRA `(.L_x_87) ;  /* 0x0000000000480947 */ /* 0x001fea0003800000 */
[----:B------:R-:W0:Y:S01]  /*0600*/  LDCU UR4, c[0x0][0x360] ;  /* 0x00006c00ff0477ac */ /* 0x000e220008000800 */
[----:B------:R-:W-:Y:S01]  /*0610*/  MOV R8, RZ ;  /* 0x000000ff00087202 */ /* 0x000fe20000000f00 */
[----:B0-----:R-:W-:-:S04]  /*0620*/  UIADD3 UR4, UPT, UPT, UR4, 0x1f, URZ ;  /* 0x0000001f04047890 */ /* 0x001fc8000fffe0ff */
[----:B------:R-:W-:-:S06]  /*0630*/  USHF.R.U32.HI UR4, URZ, 0x5, UR4 ;  /* 0x00000005ff047899 */ /* 0x000fcc0008011604 */
[----:B------:R-:W-:Y:S01]  /*0640*/  ISETP.GE.U32.AND P1, PT, R6, UR4, PT ;  /* 0x0000000406007c0c */ /* 0x000fe2000bf26070 */
[----:B------:R-:W-:-:S12]  /*0650*/  UMOV UR4, 0xffffffff ;  /* 0xffffffff00047882 */ /* 0x000fd80000000000 */
[----:B------:R0:W1:Y:S01]  /*0660*/  @!P1 LDS R8, [R7] ;  /* 0x0000000007089984 */ /* 0x0000620000000800 */
[----:B------:R-:W-:Y:S05]  /*0670*/  BRA.DIV UR4, `(.L_x_88) ;  /* 0x0000001e045c7947 */ /* 0x000fea000b800000 */
[----:B-1----:R-:W1:Y:S02]  /*0680*/  SHFL.DOWN PT, R9, R8, 0x10, 0x1f ;  /* 0x0a001f0008097f89 */ /* 0x002e6400000e0000 */
[----:B-1----:R-:W-:-:S05]  /*0690*/  FADD R9, R9, R8 ;  /* 0x0000000809097221 */ /* 0x002fca0000000000 */
[----:B------:R-:W1:Y:S02]  /*06a0*/  SHFL.DOWN PT, R10, R9, 0x8, 0x1f ;  /* 0x09001f00090a7f89 */ /* 0x000e6400000e0000 */
[----:B-1----:R-:W-:-:S05]  /*06b0*/  FADD R10, R9, R10 ;  /* 0x0000000a090a7221 */ /* 0x002fca0000000000 */
[----:B------:R-:W1:Y:S02]  /*06c0*/  SHFL.DOWN PT, R11, R10, 0x4, 0x1f ;  /* 0x08801f000a0b7f89 */ /* 0x000e6400000e0000 */
[----:B-1----:R-:W-:-:S05]  /*06d0*/  FADD R11, R10, R11 ;  /* 0x0000000b0a0b7221 */ /* 0x002fca0000000000 */
[----:B------:R-:W1:Y:S02]  /*06e0*/  SHFL.DOWN PT, R12, R11, 0x2, 0x1f ;  /* 0x08401f000b0c7f89 */ /* 0x000e6400000e0000 */
[----:B-1----:R-:W-:-:S05]  /*06f0*/  FADD R12, R11, R12 ;  /* 0x0000000c0b0c7221 */ /* 0x002fca0000000000 */
[----:B------:R1:W2:Y:S02]  /*0700*/  SHFL.DOWN PT, R13, R12, 0x1, 0x1f ;  /* 0x08201f000c0d7f89 */ /* 0x0002a400000e0000 */
.L_x_126:
[----:B--2---:R-:W-:-:S07]  /*0710*/  FADD R20, R12, R13 ;  /* 0x0000000d0c147221 */ /* 0x004fce0000000000 */
.L_x_87:
[----:B------:R-:W-:Y:S05]  /*0720*/  BSYNC B0 ;  /* 0x0000000000007941 */ /* 0x000fea0003800000 */
.L_x_86:
[----:B------:R-:W-:Y:S01]  /*0730*/  UMOV UR4, 0xffffffff ;  /* 0xffffffff00047882 */ /* 0x000fe20000000000 */
[----:B------:R-:W-:Y:S02]  /*0740*/  ISETP.NE.AND P1, PT, R6, RZ, PT ;  /* 0x000000ff0600720c */ /* 0x000fe40003f25270 */
[----:B------:R-:W-:Y:S11]  /*0750*/  BRA.DIV UR4, `(.L_x_89) ;  /* 0x0000001e04b47947 */ /* 0x000ff6000b800000 */
[----:B------:R-:W2:Y:S02]  /*0760*/  SHFL.DOWN PT, R9, R4, 0x10, 0x1f ;  /* 0x0a001f0004097f89 */ /* 0x000ea400000e0000 */
[----:B--2---:R-:W-:-:S05]  /*0770*/  FADD R9, R9, R4 ;  /* 0x0000000409097221 */ /* 0x004fca0000000000 */
[----:B------:R-:W2:Y:S02]  /*0780*/  SHFL.DOWN PT, R8, R9, 0x8, 0x1f ;  /* 0x09001f0009087f89 */ /* 0x000ea400000e0000 */
[----:B--2---:R-:W-:-:S05]  /*0790*/  FADD R8, R9, R8 ;  /* 0x0000000809087221 */ /* 0x004fca0000000000 */
[----:B------:R-:W2:Y:S02]  /*07a0*/  SHFL.DOWN PT, R11, R8, 0x4, 0x1f ;  /* 0x08801f00080b7f89 */ /* 0x000ea400000e0000 */
[----:B--2---:R-:W-:-:S05]  /*07b0*/  FADD R11, R8, R11 ;  /* 0x0000000b080b7221 */ /* 0x004fca0000000000 */
[----:B------:R-:W2:Y:S02]  /*07c0*/  SHFL.DOWN PT, R10, R11, 0x2, 0x1f ;  /* 0x08401f000b0a7f89 */ /* 0x000ea400000e0000 */
[----:B--2---:R-:W-:-:S05]  /*07d0*/  FADD R10, R11, R10 ;  /* 0x0000000a0b0a7221 */ /* 0x004fca0000000000 */
[----:B------:R2:W3:Y:S02]  /*07e0*/  SHFL.DOWN PT, R13, R10, 0x1, 0x1f ;  /* 0x08201f000a0d7f89 */ /* 0x0004e400000e0000 */
.L_x_133:
[----:B--23--:R-:W-:Y:S01]  /*07f0*/  FADD R10, R10, R13 ;  /* 0x0000000d0a0a7221 */ /* 0x00cfe20000000000 */
[----:B------:R-:W-:Y:S05]  /*0800*/  WARPSYNC.ALL ;  /* 0x0000000000007948 */ /* 0x000fea0003800000 */
[----:B------:R2:W-:Y:S01]  /*0810*/  @!P1 STS [R5], R10 ;  /* 0x0000000a05009388 */ /* 0x0005e20000000800 */
[----:B------:R-:W-:Y:S01]  /*0820*/  BSSY B0, `(.L_x_90) ;  /* 0x0000016000007945 */ /* 0x000fe20003800000 */
[----:B------:R-:W-:Y:S01]  /*0830*/  IMAD.MOV.U32 R22, RZ, RZ, RZ ;  /* 0x000000ffff167224 */ /* 0x000fe200078e00ff */
[----:B------:R-:W-:Y:S06]  /*0840*/  BAR.SYNC.DEFER_BLOCKING 0x0 ;  /* 0x0000000000007b1d */ /* 0x000fec0000010000 */
[----:B------:R-:W-:Y:S05]  /*0850*/  @P0 BRA `(.L_x_91) ;  /* 0x0000000000480947 */ /* 0x000fea0003800000 */
[----:B------:R-:W3:Y:S01]  /*0860*/  LDCU UR4, c[0x0][0x360] ;  /* 0x00006c00ff0477ac */ /* 0x000ee20008000800 */
[----:B------:R-:W-:Y:S01]  /*0870*/  IMAD.MOV.U32 R4, RZ, RZ, RZ ;  /* 0x000000ffff047224 */ /* 0x000fe200078e00ff */
[----:B---3--:R-:W-:-:S04]  /*0880*/  UIADD3 UR4, UPT, UPT, UR4, 0x1f, URZ ;  /* 0x0000001f04047890 */ /* 0x008fc8000fffe0ff */
[----:B------:R-:W-:-:S06]  /*0890*/  USHF.R.U32.HI UR4, URZ, 0x5, UR4 ;  /* 0x00000005ff047899 */ /* 0x000fcc0008011604 */
[----:B------:R-:W-:Y:S01]  /*08a0*/  ISETP.GE.U32.AND P2, PT, R6, UR4, PT ;  /* 0x0000000406007c0c */ /* 0x000fe2000bf46070 */
[----:B------:R-:W-:-:S12]  /*08b0*/  UMOV UR4, 0xffffffff ;  /* 0xffffffff00047882 */ /* 0x000fd80000000000 */
[----:B------:R3:W4:Y:S01]  /*08c0*/  @!P2 LDS R4, [R7] ;  /* 0x000000000704a984 */ /* 0x0007220000000800 */
[----:B------:R-:W-:Y:S05]  /*08d0*/  BRA.DIV UR4, `(.L_x_92) ;  /* 0x0000001e04f47947 */ /* 0x000fea000b800000 */
[----:B----4-:R-:W4:Y:S02]  /*08e0*/  SHFL.DOWN PT, R9, R4, 0x10, 0x1f ;  /* 0x0a001f0004097f89 */ /* 0x010f2400000e0000 */
[----:B----4-:R-:W-:-:S05]  /*08f0*/  FADD R9, R9, R4 ;  /* 0x0000000409097221 */ /* 0x010fca0000000000 */
[----:B------:R-:W4:Y:S02]  /*0900*/  SHFL.DOWN PT, R8, R9, 0x8, 0x1f ;  /* 0x09001f0009087f89 */ /* 0x000f2400000e0000 */
[----:B----4-:R-:W-:-:S05]  /*0910*/  FADD R8, R9, R8 ;  /* 0x0000000809087221 */ /* 0x010fca0000000000 */
[----:B------:R-:W4:Y:S02]  /*0920*/  SHFL.DOWN PT, R11, R8, 0x4, 0x1f ;  /* 0x08801f00080b7f89 */ /* 0x000f2400000e0000 */
[----:B----4-:R-:W-:-:S05]  /*0930*/  FADD R11, R8, R11 ;  /* 0x0000000b080b7221 */ /* 0x010fca0000000000 */
[----:B--2---:R-:W2:Y:S02]  /*0940*/  SHFL.DOWN PT, R10, R11, 0x2, 0x1f ;  /* 0x08401f000b0a7f89 */ /* 0x004ea400000e0000 */
[----:B--2---:R-:W-:-:S05]  /*0950*/  FADD R10, R11, R10 ;  /* 0x0000000a0b0a7221 */ /* 0x004fca0000000000 */
[----:B------:R2:W4:Y:S02]  /*0960*/  SHFL.DOWN PT, R13, R10, 0x1, 0x1f ;  /* 0x08201f000a0d7f89 */ /* 0x00052400000e0000 */
.L_x_139:
[----:B----4-:R-:W-:-:S07]  /*0970*/  FADD R22, R10, R13 ;  /* 0x0000000d0a167221 */ /* 0x010fce0000000000 */
.L_x_91:
[----:B------:R-:W-:Y:S05]  /*0980*/  BSYNC B0 ;  /* 0x0000000000007941 */ /* 0x000fea0003800000 */
.L_x_90:
[----:B------:R-:W-:-:S03]  /*0990*/  UMOV UR4, 0xffffffff ;  /* 0xffffffff00047882 */ /* 0x000fc60000000000 */
[----:B------:R-:W-:Y:S05]  /*09a0*/  BRA.DIV UR4, `(.L_x_93) ;  /* 0x0000002204507947 */ /* 0x000fea000b800000 */
[----:B------:R-:W4:Y:S02]  /*09b0*/  SHFL.DOWN PT, R4, R3, 0x10, 0x1f ;  /* 0x0a001f0003047f89 */ /* 0x000f2400000e0000 */
[----:B----4-:R-:W-:-:S05]  /*09c0*/  FADD R4, R4, R3 ;  /* 0x0000000304047221 */ /* 0x010fca0000000000 */
[----:B------:R-:W4:Y:S02]  /*09d0*/  SHFL.DOWN PT, R9, R4, 0x8, 0x1f ;  /* 0x09001f0004097f89 */ /* 0x000f2400000e0000 */
[----:B----4-:R-:W-:-:S05]  /*09e0*/  FADD R9, R4, R9 ;  /* 0x0000000904097221 */ /* 0x010fca0000000000 */
[----:B------:R-:W4:Y:S02]  /*09f0*/  SHFL.DOWN PT, R8, R9, 0x4, 0x1f ;  /* 0x08801f0009087f89 */ /* 0x000f2400000e0000 */
[----:B----4-:R-:W-:-:S05]  /*0a00*/  FADD R8, R9, R8 ;  /* 0x0000000809087221 */ /* 0x010fca0000000000 */
[----:B------:R-:W4:Y:S02]  /*0a10*/  SHFL.DOWN PT, R11, R8, 0x2, 0x1f ;  /* 0x08401f00080b7f89 */ /* 0x000f2400000e0000 */
[----:B----4-:R-:W-:-:S05]  /*0a20*/  FADD R11, R8, R11 ;  /* 0x0000000b080b7221 */ /* 0x010fca0000000000 */
[----:B--2---:R2:W4:Y:S02]  /*0a30*/  SHFL.DOWN PT, R10, R11, 0x1, 0x1f ;  /* 0x08201f000b0a7f89 */ /* 0x00452400000e0000 */
.L_x_146:
[----:B----4-:R-:W-:Y:S01]  /*0a40*/  FADD R10, R11, R10 ;  /* 0x0000000a0b0a7221 */ /* 0x010fe20000000000 */
[----:B------:R-:W-:Y:S05]  /*0a50*/  WARPSYNC.ALL ;  /* 0x0000000000007948 */ /* 0x000fea0003800000 */
[----:B------:R4:W-:Y:S01]  /*0a60*/  @!P1 STS [R5], R10 ;  /* 0x0000000a05009388 */ /* 0x0009e20000000800 */
[----:B------:R-:W-:Y:S06]  /*0a70*/  BAR.SYNC.DEFER_BLOCKING 0x0 ;  /* 0x0000000000007b1d */ /* 0x000fec0000010000 */
[----:B------:R-:W-:Y:S05]  /*0a80*/  @P0 EXIT ;  /* 0x000000000000094d */ /* 0x000fea0003800000 */
[----:B------:R-:W5:Y:S01]  /*0a90*/  LDCU UR4, c[0x0][0x360] ;  /* 0x00006c00ff0477ac */ /* 0x000f620008000800 */
[----:B------:R-:W-:Y:S01]  /*0aa0*/  HFMA2 R3, -RZ, RZ, 0, 0 ;  /* 0x00000000ff037431 */ /* 0x000fe200000001ff */
[----:B-----5:R-:W-:-:S04]  /*0ab0*/  UIADD3 UR4, UPT, UPT, UR4, 0x1f, URZ ;  /* 0x0000001f04047890 */ /* 0x020fc8000fffe0ff */
[----:B------:R-:W-:-:S06]  /*0ac0*/  USHF.R.U32.HI UR4, URZ, 0x5, UR4 ;  /* 0x00000005ff047899 */ /* 0x000fcc0008011604 */
[----:B------:R-:W-:-:S13]  /*0ad0*/  ISETP.GE.U32.AND P0, PT, R6, UR4, PT ;  /* 0x0000000406007c0c */ /* 0x000fda000bf06070 */
[----:B------:R-:W5:Y:S01]  /*0ae0*/  @!P0 LDS R3, [R7] ;  /* 0x0000000007038984 */ /* 0x000f620000000800 */
[----:B------:R-:W-:-:S03]  /*0af0*/  ISETP.NE.AND P0, PT, R0, RZ, PT ;  /* 0x000000ff0000720c */ /* 0x000fc60003f05270 */
[----:B-----5:R-:W5:Y:S02]  /*0b00*/  SHFL.DOWN PT, R4, R3, 0x10, 0x1f ;  /* 0x0a001f0003047f89 */ /* 0x020f6400000e0000 */
[----:B-----5:R-:W-:-:S05]  /*0b10*/  FADD R4, R4, R3 ;  /* 0x0000000304047221 */ /* 0x020fca0000000000 */
[----:B----4-:R-:W4:Y:S02]  /*0b20*/  SHFL.DOWN PT, R5, R4, 0x8, 0x1f ;  /* 0x09001f0004057f89 */ /* 0x010f2400000e0000 */
[----:B----4-:R-:W-:-:S05]  /*0b30*/  FADD R5, R4, R5 ;  /* 0x0000000504057221 */ /* 0x010fca0000000000 */
[----:B------:R-:W4:Y:S02]  /*0b40*/  SHFL.DOWN PT, R6, R5, 0x4, 0x1f ;  /* 0x08801f0005067f89 */ /* 0x000f2400000e0000 */
[----:B----4-:R-:W-:-:S05]  /*0b50*/  FADD R6, R5, R6 ;  /* 0x0000000605067221 */ /* 0x010fca0000000000 */
[----:B------:R-:W4:Y:S02]  /*0b60*/  SHFL.DOWN PT, R9, R6, 0x2, 0x1f ;  /* 0x08401f0006097f89 */ /* 0x000f2400000e0000 */
[----:B----4-:R-:W-:-:S05]  /*0b70*/  FADD R9, R6, R9 ;  /* 0x0000000906097221 */ /* 0x010fca0000000000 */
[----:B------:R-:W4:Y:S02]  /*0b80*/  SHFL.DOWN PT, R24, R9, 0x1, 0x1f ;  /* 0x08201f0009187f89 */ /* 0x000f2400000e0000 */
[----:B----4-:R-:W-:Y:S01]  /*0b90*/  FADD R24, R9, R24 ;  /* 0x0000001809187221 */ /* 0x010fe20000000000 */
[----:B------:R-:W-:Y:S06]  /*0ba0*/  @P0 EXIT ;  /* 0x000000000000094d */ /* 0x000fec0003800000 */
[----:B------:R-:W4:Y:S01]  /*0bb0*/  MUFU.RCP R3, R24 ;  /* 0x0000001800037308 */ /* 0x000f220000001000 */
[----:B------:R-:W-:Y:S01]  /*0bc0*/  UMOV UR4, 0x42c80000 ;  /* 0x42c8000000047882 */ /* 0x000fe20000000000 */
[----:B------:R-:W-:Y:S01]  /*0bd0*/  BSSY.RECONVERGENT B0, `(.L_x_94) ;  /* 0x000000d000007945 */ /* 0x000fe20003800200 */
[----:B------:R-:W-:Y:S01]  /*0be0*/  IMAD.U32 R5, RZ, RZ, UR4 ;  /* 0x00000004ff057e24 */ /* 0x000fe2000f8e00ff */
[----:B------:R-:W-:-:S04]  /*0bf0*/  FSETP.NEU.AND P2, PT, R24, RZ, PT ;  /* 0x000000ff1800720b */ /* 0x000fc80003f4d000 */
[----:B------:R-:W5:Y:S01]  /*0c00*/  FCHK P0, R5, R24 ;  /* 0x0000001805007302 */ /* 0x000f620000000000 */
[----:B----4-:R-:W-:-:S04]  /*0c10*/  FFMA R0, -R24, R3, 1 ;  /* 0x3f80000018007423 */ /* 0x010fc80000000103 */
[----:B------:R-:W-:-:S04]  /*0c20*/  FFMA R0, R3, R0, R3 ;  /* 0x0000000003007223 */ /* 0x000fc80000000003 */
[----:B------:R-:W-:-:S04]  /*0c30*/  FFMA R3, R0, 100, RZ ;  /* 0x42c8000000037823 */ /* 0x000fc800000000ff */
[----:B------:R-:W-:-:S04]  /*0c40*/  FFMA R4, -R24, R3, 100 ;  /* 0x42c8000018047423 */ /* 0x000fc80000000103 */
[----:B------:R-:W-:Y:S01]  /*0c50*/  FFMA R0, R0, R4, R3 ;  /* 0x0000000400007223 */ /* 0x000fe20000000003 */
[----:B-----5:R-:W-:Y:S06]  /*0c60*/  @!P0 BRA `(.L_x_95) ;  /* 0x00000000000c8947 */ /* 0x020fec0003800000 */
[----:B------:R-:W-:-:S07]  /*0c70*/  MOV R4, 0xc90 ;  /* 0x00000c9000047802 */ /* 0x000fce0000000f00 */
[----:B0123--:R-:W-:Y:S05]  /*0c80*/  CALL.REL.NOINC `($__internal_5_$__cuda_sm3x_div_rn_noftz_f32_slowpath) ;  /* 0x0000002800887944 */ /* 0x00ffea0003c00000 */
[----:B------:R-:W-:-:S07]  /*0c90*/  IMAD.MOV.U32 R0, RZ, RZ, R6 ;  /* 0x000000ffff007224 */ /* 0x000fce00078e0006 */
.L_x_95:
[----:B------:R-:W-:Y:S05]  /*0ca0*/  BSYNC.RECONVERGENT B0 ;  /* 0x0000000000007941 */ /* 0x000fea0003800200 */
.L_x_94:
[----:B------:R-:W4:Y:S01]  /*0cb0*/  LDCU UR17, c[0x0][0x3a8] ;  /* 0x00007500ff1177ac */ /* 0x000f220008000800 */
[----:B------:R-:W-:Y:S02]  /*0cc0*/  FSEL R3, R0, RZ, P2 ;  /* 0x000000ff00037208 */ /* 0x000fe40001000000 */
[----:B------:R-:W-:Y:S01]  /*0cd0*/  I2FP.F32.U32 R0, R2 ;  /* 0x0000000200007245 */ /* 0x000fe20000201000 */
[----:B------:R-:W5:Y:S02]  /*0ce0*/  LDCU.64 UR4, c[0x0][0x3b8] ;  /* 0x00007700ff0477ac */ /* 0x000f640008000a00 */
[C---:B------:R-:W-:Y:S01]  /*0cf0*/  FMUL R9, R3.reuse, R20 ;  /* 0x0000001403097220 */ /* 0x040fe20000400000 */
[----:B------:R-:W-:Y:S01]  /*0d00*/  FMUL R3, R3, R22 ;  /* 0x0000001603037220 */ /* 0x000fe20000400000 */
[----:B------:R-:W0:Y:S01]  /*0d10*/  LDCU.64 UR6, c[0x0][0x3c0] ;  /* 0x00007800ff0677ac */ /* 0x000e220008000a00 */
[----:B------:R-:W-:-:S05]  /*0d20*/  VIADD R2, R0, 0x1800000 ;  /* 0x0180000000027836 */ /* 0x000fca0000000000 */
[----:B------:R-:W-:Y:S01]  /*0d30*/  LOP3.LUT R2, R2, 0x7f800000, RZ, 0xc0, !PT ;  /* 0x7f80000002027812 */ /* 0x000fe200078ec0ff */
[----:B----4-:R-:W-:-:S03]  /*0d40*/  UIMAD UR17, UR22, UR17, UR16 ;  /* 0x00000011161172a4 */ /* 0x010fc6000f8e0210 */
[----:B------:R-:W-:Y:S01]  /*0d50*/  ISETP.GT.U32.AND P0, PT, R2, 0x1ffffff, PT ;  /* 0x01ffffff0200780c */ /* 0x000fe20003f04070 */
[----:B-----5:R-:W-:Y:S02]  /*0d60*/  UIMAD.WIDE UR4, UR17, 0x4, UR4 ;  /* 0x00000004110478a5 */ /* 0x020fe4000f8e0204 */
[----:B0-----:R-:W-:-:S04]  /*0d70*/  UIMAD.WIDE UR6, UR17, 0x4, UR6 ;  /* 0x00000004110678a5 */ /* 0x001fc8000f8e0206 */
[----:B------:R-:W-:Y:S01]  /*0d80*/  MOV R4, UR4 ;  /* 0x0000000400047c02 */ /* 0x000fe20008000f00 */
[----:B------:R-:W-:Y:S02]  /*0d90*/  IMAD.U32 R5, RZ, RZ, UR5 ;  /* 0x00000005ff057e24 */ /* 0x000fe4000f8e00ff */
[----:B------:R-:W-:Y:S01]  /*0da0*/  IMAD.U32 R6, RZ, RZ, UR6 ;  /* 0x00000006ff067e24 */ /* 0x000fe2000f8e00ff */
[----:B---3--:R-:W-:Y:S02]  /*0db0*/  MOV R7, UR7 ;  /* 0x0000000700077c02 */ /* 0x008fe40008000f00 */
[----:B------:R0:W-:Y:S04]  /*0dc0*/  STG.E desc[UR18][R4.64], R9 ;  /* 0x0000000904007986 */ /* 0x0001e8000c101912 */
[----:B------:R0:W-:Y:S01]  /*0dd0*/  STG.E desc[UR18][R6.64], R3 ;  /* 0x0000000306007986 */ /* 0x0001e2000c101912 */
[----:B------:R-:W-:Y:S05]  /*0de0*/  @P0 BRA `(.L_x_96) ;  /* 0x0000000000100947 */ /* 0x000fea0003800000 */
[----:B------:R-:W-:-:S07]  /*0df0*/  MOV R8, 0xe10 ;  /* 0x00000e1000087802 */ /* 0x000fce0000000f00 */
[----:B012---:R-:W-:Y:S05]  /*0e00*/  CALL.REL.NOINC `($__internal_4_$__cuda_sm20_rcp_rn_f32_slowpath) ;  /* 0x0000002400547944 */ /* 0x007fea0003c00000 */
[----:B------:R-:W-:Y:S01]  /*0e10*/  IMAD.MOV.U32 R2, RZ, RZ, R0 ;  /* 0x000000ffff027224 */ /* 0x000fe200078e0000 */
[----:B------:R-:W-:Y:S06]  /*0e20*/  BRA `(.L_x_97) ;  /* 0x0000000000107947 */ /* 0x000fec0003800000 */
.L_x_96:
[----:B0-----:R-:W0:Y:S02]  /*0e30*/  MUFU.RCP R3, R0 ;  /* 0x0000000000037308 */ /* 0x001e240000001000 */
[----:B0-----:R-:W-:-:S04]  /*0e40*/  FFMA R2, R0, R3, -1 ;  /* 0xbf80000000027423 */ /* 0x001fc80000000003 */
[----:B------:R-:W-:-:S04]  /*0e50*/  FADD.FTZ R2, -R2, -RZ ;  /* 0x800000ff02027221 */ /* 0x000fc80000010100 */
[----:B------:R-:W-:-:S07]  /*0e60*/  FFMA R2, R3, R2, R3 ;  /* 0x0000000203027223 */ /* 0x000fce0000000003 */
.L_x_97:
[----:B------:R-:W0:Y:S01]  /*0e70*/  LDCU UR6, c[0x0][0x3a8] ;  /* 0x00007500ff0677ac */ /* 0x000e220008000800 */
[----:B------:R-:W-:-:S04]  /*0e80*/  UIADD3 UR4, UPT, UPT, UR16, 0x1, URZ ;  /* 0x0000000110047890 */ /* 0x000fc8000fffe0ff */
[----:B0-----:R-:W-:-:S06]  /*0e90*/  UISETP.GE.AND UP0, UPT, UR4, UR6, UPT ;  /* 0x000000060400728c */ /* 0x001fcc000bf06270 */
[----:B------:R-:W-:-:S13]  /*0ea0*/  PLOP3.LUT P0, PT, PT, PT, UP0, 0x80, 0x8 ;  /* 0x000000000008781c */ /* 0x000fda0003f0f008 */
[----:B------:R-:W-:Y:S05]  /*0eb0*/  @P0 EXIT ;  /* 0x000000000000094d */ /* 0x000fea0003800000 */
[----:B------:R-:W-:Y:S01]  /*0ec0*/  FADD R2, -R2, 1 ;  /* 0x3f80000002027421 */ /* 0x000fe20000000100 */
[----:B------:R-:W-:Y:S01]  /*0ed0*/  ULOP3.LUT UR5, URZ, UR16, URZ, 0x33, !UPT ;  /* 0x00000010ff057292 */ /* 0x000fe2000f8e33ff */
[----:B------:R-:W-:Y:S01]  /*0ee0*/  F2F.F64.F32 R24, R24 ;  /* 0x0000001800187310 */ /* 0x000fe20000201800 */
[----:B------:R-:W-:Y:S01]  /*0ef0*/  UMOV UR10, UR4 ;  /* 0x00000004000a7c82 */ /* 0x000fe20008000000 */
[----:B------:R-:W-:Y:S01]  /*0f00*/  UMOV UR4, URZ ;  /* 0x000000ff00047c82 */ /* 0x000fe20008000000 */
[----:B------:R-:W-:Y:S01]  /*0f10*/  UIADD3 UR5, UPT, UPT, UR5, UR6, URZ ;  /* 0x0000000605057290 */ /* 0x000fe2000fffe0ff */
[----:B------:R-:W-:-:S03]  /*0f20*/  UMOV UR28, 0x40590000 ;  /* 0x40590000001c7882 */ /* 0x000fc60000000000 */
[----:B------:R-:W-:Y:S01]  /*0f30*/  ULOP3.LUT UP0, UR5, UR5, 0x3, URZ, 0xc0, !UPT ;  /* 0x0000000305057892 */ /* 0x000fe2000f80c0ff */
[----:B------:R-:W0:Y:S08]  /*0f40*/  F2F.F64.F32 R2, R2 ;  /* 0x0000000200027310 */ /* 0x000e300000201800 */
[----:B------:R-:W3:Y:S01]  /*0f50*/  F2F.F64.F32 R22, R22 ;  /* 0x0000001600167310 */ /* 0x000ee20000201800 */
[----:B0-----:R-:W-:-:S07]  /*0f60*/  R2UR UR20, R2 ;  /* 0x00000000021472ca */ /* 0x001fce00000e0000 */
[----:B------:R-:W0:Y:S01]  /*0f70*/  F2F.F64.F32 R20, R20 ;  /* 0x0000001400147310 */ /* 0x000e220000201800 */
[----:B------:R-:W-:Y:S01]  /*0f80*/  R2UR UR21, R3 ;  /* 0x00000000031572ca */ /* 0x000fe200000e0000 */
[----:B---3--:R-:W-:-:S14]  /*0f90*/  BRA.U !UP0, `(.L_x_98) ;  /* 0x0000000508247547 */ /* 0x008fdc000b800000 */
[----:B------:R-:W3:Y:S01]  /*0fa0*/  LDC.64 R18, c[0x0][0x3b8] ;  /* 0x0000ee00ff127b82 */ /* 0x000ee20000000a00 */
[----:B------:R-:W4:Y:S01]  /*0fb0*/  LDCU.64 UR6, c[0x0][0x390] ;  /* 0x00007200ff0677ac */ /* 0x000f220008000a00 */
[----:B------:R-:W5:Y:S06]  /*0fc0*/  LDCU.128 UR12, c[0x0][0x380] ;  /* 0x00007000ff0c77ac */ /* 0x000f6c0008000c00 */
[----:B------:R-:W0:Y:S01]  /*0fd0*/  LDC.64 R16, c[0x0][0x3c0] ;  /* 0x0000f000ff107b82 */ /* 0x000e220000000a00 */
[----:B------:R-:W-:Y:S02]  /*0fe0*/  UIADD3 UR23, UPT, UPT, UR17, 0x1, URZ ;  /* 0x0000000111177890 */ /* 0x000fe4000fffe0ff */
[----:B------:R-:W-:-:S04]  /*0ff0*/  UIADD3 UR5, UPT, UPT, -UR5, URZ, URZ ;  /* 0x000000ff05057290 */ /* 0x000fc8000fffe1ff */
[----:B------:R-:W-:Y:S01]  /*1000*/  MOV R29, UR23 ;  /* 0x00000017001d7c02 */ /* 0x000fe20008000f00 */
[----:B----4-:R-:W-:Y:S02]  /*1010*/  UIMAD.WIDE.U32 UR6, UR10, 0x4, UR6 ;  /* 0x000000040a0678a5 */ /* 0x010fe4000f8e0006 */
[----:B-----5:R-:W-:Y:S02]  /*1020*/  UIMAD.WIDE.U32 UR8, UR10, 0x4, UR14 ;  /* 0x000000040a0878a5 */ /* 0x020fe4000f8e000e */
[----:B------:R-:W-:-:S03]  /*1030*/  UIMAD.WIDE.U32 UR10, UR10, 0x4, UR12 ;  /* 0x000000040a0a78a5 */ /* 0x000fc6000f8e000c */
[----:B------:R-:W-:-:S09]  /*1040*/  UMOV UR12, UR16 ;  /* 0x00000010000c7c82 */ /* 0x000fd20008000000 */
.L_x_103:
[----:B-1----:R-:W-:Y:S02]  /*1050*/  IMAD.U32 R12, RZ, RZ, UR6 ;  /* 0x00000006ff0c7e24 */ /* 0x002fe4000f8e00ff */
[----:B------:R-:W-:-:S05]  /*1060*/  IMAD.U32 R13, RZ, RZ, UR7 ;  /* 0x00000007ff0d7e24 */ /* 0x000fca000f8e00ff */
[----:B----4-:R-:W4:Y:S01]  /*1070*/  LDG.E.CONSTANT R6, desc[UR18][R12.64] ;  /* 0x000000120c067981 */ /* 0x010f22000c1e9900 */
[----:B------:R-:W-:Y:S01]  /*1080*/  MOV R8, UR10 ;  /* 0x0000000a00087c02 */ /* 0x000fe20008000f00 */
[----:B------:R-:W-:Y:S01]  /*1090*/  IMAD.U32 R9, RZ, RZ, UR11 ;  /* 0x0000000bff097e24 */ /* 0x000fe2000f8e00ff */
[----:B--2---:R-:W-:Y:S01]  /*10a0*/  MOV R11, UR9 ;  /* 0x00000009000b7c02 */ /* 0x004fe20008000f00 */
[----:B------:R-:W-:-:S03]  /*10b0*/  IMAD.U32 R10, RZ, RZ, UR8 ;  /* 0x00000008ff0a7e24 */ /* 0x000fc6000f8e00ff */
[----:B------:R-:W2:Y:S04]  /*10c0*/  LDG.E.CONSTANT R2, desc[UR18][R8.64] ;  /* 0x0000001208027981 */ /* 0x000ea8000c1e9900 */
[----:B------:R-:W5:Y:S01]  /*10d0*/  LDG.E.CONSTANT R4, desc[UR18][R10.64] ;  /* 0x000000120a047981 */ /* 0x000f62000c1e9900 */
[----:B------:R-:W-:Y:S01]  /*10e0*/  BSSY.RECONVERGENT B0, `(.L_x_99) ;  /* 0x0000020000007945 */ /* 0x000fe20003800200 */
[----:B------:R-:W-:Y:S01]  /*10f0*/  IMAD.MOV.U32 R0, RZ, RZ, RZ ;  /* 0x000000ffff007224 */ /* 0x000fe200078e00ff */
[----:B----4-:R-:W1:Y:S08]  /*1100*/  F2F.F64.F32 R6, R6 ;  /* 0x0000000600067310 */ /* 0x010e700000201800 */
[----:B--2---:R-:W0:Y:S01]  /*1110*/  F2F.F64.F32 R2, R2 ;  /* 0x0000000200027310 */ /* 0x004e220000201800 */
[----:B-1----:R-:W-:-:S07]  /*1120*/  DFMA R24, R24, UR20, R6 ;  /* 0x0000001418187c2b */ /* 0x002fce0008000006 */
[----:B-----5:R-:W1:Y:S01]  /*1130*/  F2F.F64.F32 R4, R4 ;  /* 0x0000000400047310 */ /* 0x020e620000201800 */
[----:B------:R-:W-:Y:S02]  /*1140*/  DSETP.NEU.AND P0, PT, R24, RZ, PT ;  /* 0x000000ff1800722a */ /* 0x000fe40003f0d000 */
[----:B0-----:R-:W-:Y:S02]  /*1150*/  DFMA R20, R20, UR20, R2 ;  /* 0x0000001414147c2b */ /* 0x001fe40008000002 */
[----:B-1----:R-:W-:-:S10]  /*1160*/  DFMA R22, R22, UR20, R4 ;  /* 0x0000001416167c2b */ /* 0x002fd40008000004 */
[----:B------:R-:W-:Y:S05]  /*1170*/  @!P0 BRA `(.L_x_100) ;  /* 0x0000000000588947 */ /* 0x000fea0003800000 */
        /* <DEDUP_REMOVED lines=17> */
[----:B---3--:R-:W-:Y:S05]  /*1290*/  CALL.REL.NOINC `($__internal_3_$__cuda_sm20_div_rn_f64_full) ;  /* 0x0000001800b87944 */ /* 0x008fea0003c00000 */
[----:B------:R-:W-:Y:S01]  /*12a0*/  IMAD.MOV.U32 R2, RZ, RZ, R6 ;  /* 0x000000ffff027224 */ /* 0x000fe200078e0006 */
[----:B------:R-:W-:-:S07]  /*12b0*/  MOV R3, R7 ;  /* 0x0000000700037202 */ /* 0x000fce0000000f00 */
.L_x_102:
[----:B------:R-:W-:Y:S05]  /*12c0*/  BSYNC.RECONVERGENT B1 ;  /* 0x0000000000017941 */ /* 0x000fea0003800200 */
.L_x_101:
[----:B------:R0:W1:Y:S02]  /*12d0*/  F2F.F32.F64 R0, R2 ;  /* 0x0000000200007310 */ /* 0x0000640000301000 */
.L_x_100:
[----:B------:R-:W-:Y:S05]  /*12e0*/  BSYNC.RECONVERGENT B0 ;  /* 0x0000000000007941 */ /* 0x000fea0003800200 */
.L_x_99:
[----:B------:R-:W1:Y:S01]  /*12f0*/  F2F.F32.F64 R5, R20 ;  /* 0x0000001400057310 */ /* 0x000e620000301000 */
[----:B0--3--:R-:W-:Y:S01]  /*1300*/  IMAD.WIDE R2, R29, 0x4, R18 ;  /* 0x000000041d027825 */ /* 0x009fe200078e0212 */
[----:B------:R-:W-:Y:S02]  /*1310*/  UIADD3 UR6, UP0, UPT, UR6, 0x4, URZ ;  /* 0x0000000406067890 */ /* 0x000fe4000ff1e0ff */
[----:B------:R-:W-:Y:S02]  /*1320*/  UIADD3 UR5, UPT, UPT, UR5, 0x1, URZ ;  /* 0x0000000105057890 */ /* 0x000fe4000fffe0ff */
[----:B------:R-:W-:Y:S02]  /*1330*/  UIADD3.X UR7, UPT, UPT, URZ, UR7, URZ, UP0, !UPT ;  /* 0x00000007ff077290 */ /* 0x000fe400087fe4ff */
[----:B------:R-:W0:Y:S01]  /*1340*/  F2F.F32.F64 R9, R22 ;  /* 0x0000001600097310 */ /* 0x000e220000301000 */
[----:B------:R-:W-:Y:S02]  /*1350*/  UISETP.NE.AND UP0, UPT, UR5, URZ, UPT ;  /* 0x000000ff0500728c */ /* 0x000fe4000bf05270 */
[----:B------:R-:W-:-:S02]  /*1360*/  UIADD3 UR8, UP1, UPT, UR8, 0x4, URZ ;  /* 0x0000000408087890 */ /* 0x000fc4000ff3e0ff */
[----:B------:R-:W-:Y:S01]  /*1370*/  UIADD3 UR10, UP2, UPT, UR10, 0x4, URZ ;  /* 0x000000040a0a7890 */ /* 0x000fe2000ff5e0ff */
[-C--:B-1----:R-:W-:Y:S01]  /*1380*/  FMUL R7, R5, R0.reuse ;  /* 0x0000000005077220 */ /* 0x082fe20000400000 */
[C---:B------:R-:W-:Y:S01]  /*1390*/  IMAD.WIDE R4, R29.reuse, 0x4, R16 ;  /* 0x000000041d047825 */ /* 0x040fe200078e0210 */
[----:B------:R-:W-:Y:S02]  /*13a0*/  UIADD3 UR12, UPT, UPT, UR12, 0x1, URZ ;  /* 0x000000010c0c7890 */ /* 0x000fe4000fffe0ff */
[----:B------:R-:W-:Y:S01]  /*13b0*/  UIADD3.X UR9, UPT, UPT, URZ, UR9, URZ, UP1, !UPT ;  /* 0x00000009ff097290 */ /* 0x000fe20008ffe4ff */
[----:B------:R4:W-:Y:S01]  /*13c0*/  STG.E desc[UR18][R2.64], R7 ;  /* 0x0000000702007986 */ /* 0x0009e2000c101912 */
[----:B------:R-:W-:Y:S01]  /*13d0*/  VIADD R29, R29, 0x1 ;  /* 0x000000011d1d7836 */ /* 0x000fe20000000000 */
[----:B------:R-:W-:Y:S01]  /*13e0*/  UIADD3.X UR11, UPT, UPT, URZ, UR11, URZ, UP2, !UPT ;  /* 0x0000000bff0b7290 */ /* 0x000fe200097fe4ff */
[----:B0-----:R-:W-:-:S05]  /*13f0*/  FMUL R9, R9, R0 ;  /* 0x0000000009097220 */ /* 0x001fca0000400000 */
[----:B------:R4:W-:Y:S01]  /*1400*/  STG.E desc[UR18][R4.64], R9 ;  /* 0x0000000904007986 */ /* 0x0009e2000c101912 */
[----:B------:R-:W-:Y:S05]  /*1410*/  BRA.U UP0, `(.L_x_103) ;  /* 0xfffffffd000c7547 */ /* 0x000fea000b83ffff */
[----:B------:R-:W-:-:S12]  /*1420*/  UIADD3 UR10, UPT, UPT, UR12, 0x1, URZ ;  /* 0x000000010c0a7890 */ /* 0x000fd8000fffe0ff */
.L_x_98:
[----:B------:R-:W3:Y:S02]  /*1430*/  LDCU UR5, c[0x0][0x3a8] ;  /* 0x00007500ff0577ac */ /* 0x000ee40008000800 */
[----:B---3--:R-:W-:-:S04]  /*1440*/  UIADD3 UR6, UPT, UPT, -UR16, -0x2, UR5 ;  /* 0xfffffffe10067890 */ /* 0x008fc8000fffe105 */
[----:B------:R-:W-:-:S06]  /*1450*/  UISETP.GE.U32.AND UP0, UPT, UR6, 0x3, UPT ;  /* 0x000000030600788c */ /* 0x000fcc000bf06070 */
[----:B------:R-:W-:-:S13]  /*1460*/  PLOP3.LUT P0, PT, PT, PT, UP0, 0x80, 0x8 ;  /* 0x000000000008781c */ /* 0x000fda0003f0f008 */
[----:B------:R-:W-:Y:S05]  /*1470*/  @!P0 EXIT ;  /* 0x000000000000894d */ /* 0x000fea0003800000 */
[----:B------:R-:W3:Y:S01]  /*1480*/  LDCU.128 UR12, c[0x0][0x380] ;  /* 0x00007000ff0c77ac */ /* 0x000ee20008000c00 */
[----:B------:R-:W5:Y:S01]  /*1490*/  LDCU.64 UR16, c[0x0][0x3c0] ;  /* 0x00007800ff1077ac */ /* 0x000f620008000a00 */
[----:B------:R-:W0:Y:S01]  /*14a0*/  LDCU.64 UR26, c[0x0][0x3b8] ;  /* 0x00007700ff1a77ac */ /* 0x000e220008000a00 */
[----:B------:R-:W1:Y:S01]  /*14b0*/  LDCU.64 UR24, c[0x0][0x390] ;  /* 0x00007200ff1877ac */ /* 0x000e620008000a00 */
[----:B------:R-:W-:Y:S01]  /*14c0*/  UMOV UR6, 0x8 ;  /* 0x0000000800067882 */ /* 0x000fe20000000000 */
[----:B------:R-:W-:Y:S01]  /*14d0*/  UMOV UR7, 0x0 ;  /* 0x0000000000077882 */ /* 0x000fe20000000000 */
[----:B------:R-:W-:Y:S02]  /*14e0*/  UIADD3 UR23, UPT, UPT, UR10, -UR5, URZ ;  /* 0x800000050a177290 */ /* 0x000fe4000fffe0ff */
[----:B------:R-:W-:Y:S02]  /*14f0*/  UIMAD.WIDE.U32 UR6, UR10, 0x4, UR6 ;  /* 0x000000040a0678a5 */ /* 0x000fe4000f8e0006 */
[----:B------:R-:W-:-:S02]  /*1500*/  UIMAD UR5, UR22, UR5, UR10 ;  /* 0x00000005160572a4 */ /* 0x000fc4000f8e020a */
[----:B---3--:R-:W-:Y:S02]  /*1510*/  UIADD3 UR12, UP0, UPT, UR6, UR12, URZ ;  /* 0x0000000c060c7290 */ /* 0x008fe4000ff1e0ff */
[----:B------:R-:W-:Y:S02]  /*1520*/  UIADD3 UR8, UP1, UPT, UR6, UR14, URZ ;  /* 0x0000000e06087290 */ /* 0x000fe4000ff3e0ff */
[----:B------:R-:W-:Y:S02]  /*1530*/  UIADD3.X UR13, UPT, UPT, UR7, UR13, URZ, UP0, !UPT ;  /* 0x0000000d070d7290 */ /* 0x000fe400087fe4ff */
[----:B------:R-:W-:Y:S02]  /*1540*/  UIADD3.X UR9, UPT, UPT, UR7, UR15, URZ, UP1, !UPT ;  /* 0x0000000f07097290 */ /* 0x000fe40008ffe4ff */
[----:B-----5:R-:W-:Y:S02]  /*1550*/  UIADD3 UR16, UP1, UPT, UR16, 0x8, URZ ;  /* 0x0000000810107890 */ /* 0x020fe4000ff3e0ff */
[----:B0-----:R-:W-:-:S02]  /*1560*/  UIADD3 UR14, UP2, UPT, UR26, 0x8, URZ ;  /* 0x000000081a0e7890 */ /* 0x001fc4000ff5e0ff */
[----:B-1----:R-:W-:Y:S02]  /*1570*/  UIADD3 UR6, UP0, UPT, UR6, UR24, URZ ;  /* 0x0000001806067290 */ /* 0x002fe4000ff1e0ff */
[----:B------:R-:W-:Y:S02]  /*1580*/  UIADD3.X UR17, UPT, UPT, URZ, UR17, URZ, UP1, !UPT ;  /* 0x00000011ff117290 */ /* 0x000fe40008ffe4ff */
[----:B------:R-:W-:Y:S02]  /*1590*/  UIADD3.X UR15, UPT, UPT, URZ, UR27, URZ, UP2, !UPT ;  /* 0x0000001bff0f7290 */ /* 0x000fe400097fe4ff */
[----:B------:R-:W-:-:S12]  /*15a0*/  UIADD3.X UR11, UPT, UPT, UR7, UR25, URZ, UP0, !UPT ;  /* 0x00000019070b7290 */ /* 0x000fd800087fe4ff */
.L_x_120:
[----:B------:R-:W-:Y:S01]  /*15b0*/  UMOV UR10, UR6 ;  /* 0x00000006000a7c82 */ /* 0x000fe20008000000 */
[----:B-1--4-:R-:W-:Y:S01]  /*15c0*/  MOV R9, UR11 ;  /* 0x0000000b00097c02 */ /* 0x012fe20008000f00 */
[----:B------:R-:W-:-:S05]  /*15d0*/  IMAD.U32 R8, RZ, RZ, UR10 ;  /* 0x0000000aff087e24 */ /* 0x000fca000f8e00ff */
[----:B------:R-:W3:Y:S01]  /*15e0*/  LDG.E.CONSTANT R2, desc[UR18][R8.64+-0x8] ;  /* 0xfffff81208027981 */ /* 0x000ee2000c1e9900 */
[----:B------:R-:W-:Y:S01]  /*15f0*/  UMOV UR6, UR12 ;  /* 0x0000000c00067c82 */ /* 0x000fe20008000000 */
[----:B------:R-:W-:Y:S01]  /*1600*/  UMOV UR7, UR13 ;  /* 0x0000000d00077c82 */ /* 0x000fe20008000000 */
[----:B------:R-:W-:Y:S01]  /*1610*/  IMAD.U32 R4, RZ, RZ, UR6 ;  /* 0x00000006ff047e24 */ /* 0x000fe2000f8e00ff */
[----:B------:R-:W-:Y:S01]  /*1620*/  MOV R6, UR8 ;  /* 0x0000000800067c02 */ /* 0x000fe20008000f00 */
[----:B------:R-:W-:Y:S02]  /*1630*/  IMAD.U32 R5, RZ, RZ, UR7 ;  /* 0x00000007ff057e24 */ /* 0x000fe4000f8e00ff */
[----:B------:R-:W-:-:S03]  /*1640*/  IMAD.U32 R7, RZ, RZ, UR9 ;  /* 0x00000009ff077e24 */ /* 0x000fc6000f8e00ff */
[----:B------:R0:W5:Y:S04]  /*1650*/  LDG.E.CONSTANT R16, desc[UR18][R4.64+-0x8] ;  /* 0xfffff81204107981 */ /* 0x000168000c1e9900 */
[----:B------:R0:W5:Y:S01]  /*1660*/  LDG.E.CONSTANT R17, desc[UR18][R6.64+-0x8] ;  /* 0xfffff81206117981 */ /* 0x000162000c1e9900 */
[----:B------:R-:W-:Y:S01]  /*1670*/  BSSY.RECONVERGENT B0, `(.L_x_104) ;  /* 0x000001c000007945 */ /* 0x000fe20003800200 */
[----:B------:R-:W-:Y:S01]  /*1680*/  IMAD.MOV.U32 R0, RZ, RZ, RZ ;  /* 0x000000ffff007224 */ /* 0x000fe200078e00ff */
[----:B---3--:R-:W1:Y:S02]  /*1690*/  F2F.F64.F32 R2, R2 ;  /* 0x0000000200027310 */ /* 0x008e640000201800 */
[----:B-1----:R-:W-:-:S08]  /*16a0*/  DFMA R24, R24, UR20, R2 ;  /* 0x0000001418187c2b */ /* 0x002fd00008000002 */
[----:B------:R-:W-:-:S14]  /*16b0*/  DSETP.NEU.AND P0, PT, R24, RZ, PT ;  /* 0x000000ff1800722a */ /* 0x000fdc0003f0d000 */
[----:B0-----:R-:W-:Y:S05]  /*16c0*/  @!P0 BRA `(.L_x_105) ;  /* 0x0000000000588947 */ /* 0x001fea0003800000 */
[----:B------:R-:W0:Y:S01]  /*16d0*/  MUFU.RCP64H R3, R25 ;  /* 0x0000001900037308 */ /* 0x000e220000001800 */
[----:B------:R-:W-:Y:S01]  /*16e0*/  MOV R2, 0x1 ;  /* 0x0000000100027802 */ /* 0x000fe20000000f00 */
        /* <DEDUP_REMOVED lines=15> */
[----:B--2--5:R-:W-:Y:S05]  /*17e0*/  CALL.REL.NOINC `($__internal_3_$__cuda_sm20_div_rn_f64_full) ;  /* 0x0000001400647944 */ /* 0x024fea0003c00000 */
[----:B------:R-:W-:Y:S01]  /*17f0*/  MOV R2, R6 ;  /* 0x0000000600027202 */ /* 0x000fe20000000f00 */
[----:B------:R-:W-:-:S07]  /*1800*/  IMAD.MOV.U32 R3, RZ, RZ, R7 ;  /* 0x000000ffff037224 */ /* 0x000fce00078e0007 */
.L_x_107:
[----:B------:R-:W-:Y:S05]  /*1810*/  BSYNC.RECONVERGENT B1 ;  /* 0x0000000000017941 */ /* 0x000fea0003800200 */
.L_x_106:
[----:B------:R0:W1:Y:S02]  /*1820*/  F2F.F32.F64 R0, R2 ;  /* 0x0000000200007310 */ /* 0x0000640000301000 */
.L_x_105:
[----:B------:R-:W-:Y:S05]  /*1830*/  BSYNC.RECONVERGENT B0 ;  /* 0x0000000000007941 */ /* 0x000fea0003800200 */
.L_x_104:
[----:B------:R-:W-:Y:S01]  /*1840*/  IMAD.U32 R6, RZ, RZ, UR10 ;  /* 0x0000000aff067e24 */ /* 0x000fe2000f8e00ff */
[----:B------:R-:W-:-:S05]  /*1850*/  MOV R7, UR11 ;  /* 0x0000000b00077c02 */ /* 0x000fca0008000f00 */
[----:B------:R-:W3:Y:S01]  /*1860*/  LDG.E.CONSTANT R6, desc[UR18][R6.64+-0x4] ;  /* 0xfffffc1206067981 */ /* 0x000ee2000c1e9900 */
[----:B------:R-:W-:Y:S01]  /*1870*/  IMAD.U32 R8, RZ, RZ, UR6 ;  /* 0x00000006ff087e24 */ /* 0x000fe2000f8e00ff */
[----:B------:R-:W-:Y:S01]  /*1880*/  MOV R10, UR8 ;  /* 0x00000008000a7c02 */ /* 0x000fe20008000f00 */
[----:B------:R-:W-:Y:S02]  /*1890*/  IMAD.U32 R9, RZ, RZ, UR7 ;  /* 0x00000007ff097e24 */ /* 0x000fe4000f8e00ff */
[----:B--2---:R-:W-:-:S03]  /*18a0*/  IMAD.U32 R11, RZ, RZ, UR9 ;  /* 0x00000009ff0b7e24 */ /* 0x004fc6000f8e00ff */
[----:B------:R2:W4:Y:S04]  /*18b0*/  LDG.E.CONSTANT R12, desc[UR18][R8.64+-0x4] ;  /* 0xfffffc12080c7981 */ /* 0x000528000c1e9900 */
[----:B------:R1:W4:Y:S01]  /*18c0*/  LDG.E.CONSTANT R14, desc[UR18][R10.64+-0x4] ;  /* 0xfffffc120a0e7981 */ /* 0x000322000c1e9900 */
[----:B0----5:R-:W0:Y:S01]  /*18d0*/  F2F.F64.F32 R2, R16 ;  /* 0x0000001000027310 */ /* 0x021e220000201800 */
[----:B------:R-:W-:Y:S01]  /*18e0*/  UMOV UR12, UR14 ;  /* 0x0000000e000c7c82 */ /* 0x000fe20008000000 */
[----:B------:R-:W-:Y:S01]  /*18f0*/  UMOV UR13, UR15 ;  /* 0x0000000f000d7c82 */ /* 0x000fe20008000000 */
[----:B------:R-:W-:Y:S01]  /*1900*/  BSSY.RECONVERGENT B0, `(.L_x_108) ;  /* 0x0000031000007945 */ /* 0x000fe20003800200 */
[----:B------:R-:W-:-:S03]  /*1910*/  UIMAD.WIDE UR24, UR5, 0x4, UR12 ;  /* 0x00000004051878a5 */ /* 0x000fc6000f8e020c */
[----:B------:R-:W-:Y:S01]  /*1920*/  UMOV UR12, UR16 ;  /* 0x00000010000c7c82 */ /* 0x000fe20008000000 */
[----:B------:R-:W1:Y:S01]  /*1930*/  F2F.F64.F32 R4, R17 ;  /* 0x0000001100047310 */ /* 0x000e620000201800 */
[----:B------:R-:W-:Y:S01]  /*1940*/  UMOV UR13, UR17 ;  /* 0x00000011000d7c82 */ /* 0x000fe20008000000 */
[----:B--2---:R-:W-:Y:S01]  /*1950*/  IMAD.U32 R8, RZ, RZ, UR24 ;  /* 0x00000018ff087e24 */ /* 0x004fe2000f8e00ff */
[----:B------:R-:W-:Y:S01]  /*1960*/  UIMAD.WIDE UR12, UR5, 0x4, UR12 ;  /* 0x00000004050c78a5 */ /* 0x000fe2000f8e020c */
[----:B------:R-:W-:Y:S01]  /*1970*/  MOV R9, UR25 ;  /* 0x0000001900097c02 */ /* 0x000fe20008000f00 */
[----:B0-----:R-:W-:-:S04]  /*1980*/  DFMA R20, R20, UR20, R2 ;  /* 0x0000001414147c2b */ /* 0x001fc80008000002 */
[----:B-1----:R-:W-:Y:S02]  /*1990*/  IMAD.U32 R10, RZ, RZ, UR12 ;  /* 0x0000000cff0a7e24 */ /* 0x002fe4000f8e00ff */
[----:B------:R-:W-:Y:S01]  /*19a0*/  IMAD.U32 R11, RZ, RZ, UR13 ;  /* 0x0000000dff0b7e24 */ /* 0x000fe2000f8e00ff */
[----:B------:R-:W0:Y:S01]  /*19b0*/  F2F.F32.F64 R13, R20 ;  /* 0x00000014000d7310 */ /* 0x000e220000301000 */
[----:B------:R-:W-:-:S07]  /*19c0*/  DFMA R4, R22, UR20, R4 ;  /* 0x0000001416047c2b */ /* 0x000fce0008000004 */
[----:B------:R-:W1:Y:S01]  /*19d0*/  F2F.F32.F64 R15, R4 ;  /* 0x00000004000f7310 */ /* 0x000e620000301000 */
[----:B0-----:R-:W-:-:S05]  /*19e0*/  FMUL R13, R13, R0 ;  /* 0x000000000d0d7220 */ /* 0x001fca0000400000 */
[----:B------:R0:W-:Y:S01]  /*19f0*/  STG.E desc[UR18][R8.64+-0x8], R13 ;  /* 0xfffff80d08007986 */ /* 0x0001e2000c101912 */
[----:B-1----:R-:W-:Y:S01]  /*1a00*/  FMUL R15, R15, R0 ;  /* 0x000000000f0f7220 */ /* 0x002fe20000400000 */
[----:B------:R-:W-:-:S04]  /*1a10*/  MOV R0, RZ ;  /* 0x000000ff00007202 */ /* 0x000fc80000000f00 */
[----:B------:R0:W-:Y:S01]  /*1a20*/  STG.E desc[UR18][R10.64+-0x8], R15 ;  /* 0xfffff80f0a007986 */ /* 0x0001e2000c101912 */
[----:B---3--:R-:W1:Y:S08]  /*1a30*/  F2F.F64.F32 R6, R6 ;  /* 0x0000000600067310 */ /* 0x008e700000201800 */
[----:B----4-:R-:W2:Y:S01]  /*1a40*/  F2F.F64.F32 R2, R12 ;  /* 0x0000000c00027310 */ /* 0x010ea20000201800 */
[----:B-1----:R-:W-:-:S07]  /*1a50*/  DFMA R24, R24, UR20, R6 ;  /* 0x0000001418187c2b */ /* 0x002fce0008000006 */
[----:B------:R-:W1:Y:S01]  /*1a60*/  F2F.F64.F32 R22, R14 ;  /* 0x0000000e00167310 */ /* 0x000e620000201800 */
[----:B------:R-:W-:Y:S02]  /*1a70*/  DSETP.NEU.AND P0, PT, R24, RZ, PT ;  /* 0x000000ff1800722a */ /* 0x000fe40003f0d000 */
[----:B--2---:R-:W-:Y:S02]  /*1a80*/  DFMA R20, R20, UR20, R2 ;  /* 0x0000001414147c2b */ /* 0x004fe40008000002 */
[----:B-1----:R-:W-:-:S10]  /*1a90*/  DFMA R22, R4, UR20, R22 ;  /* 0x0000001404167c2b */ /* 0x002fd40008000016 */
[----:B0-----:R-:W-:Y:S05]  /*1aa0*/  @!P0 BRA `(.L_x_109) ;  /* 0x0000000000588947 */ /* 0x001fea0003800000 */
        /* <DEDUP_REMOVED lines=15> */
[----:B------:R-:W-:Y:S02]  /*1ba0*/  MOV R13, R25 ;  /* 0x00000019000d7202 */ /* 0x000fe40000000f00 */
[----:B------:R-:W-:-:S07]  /*1bb0*/  MOV R0, 0x1bd0 ;  /* 0x00001bd000007802 */ /* 0x000fce0000000f00 */
[----:B------:R-:W-:Y:S05]  /*1bc0*/  CALL.REL.NOINC `($__internal_3_$__cuda_sm20_div_rn_f64_full) ;  /* 0x00000010006c7944 */ /* 0x000fea0003c00000 */
[----:B------:R-:W-:Y:S02]  /*1bd0*/  IMAD.MOV.U32 R2, RZ, RZ, R6 ;  /* 0x000000ffff027224 */ /* 0x000fe400078e0006 */
[----:B------:R-:W-:-:S07]  /*1be0*/  IMAD.MOV.U32 R3, RZ, RZ, R7 ;  /* 0x000000ffff037224 */ /* 0x000fce00078e0007 */
.L_x_111:
[----:B------:R-:W-:Y:S05]  /*1bf0*/  BSYNC.RECONVERGENT B1 ;  /* 0x0000000000017941 */ /* 0x000fea0003800200 */
.L_x_110:
[----:B------:R0:W1:Y:S02]  /*1c00*/  F2F.F32.F64 R0, R2 ;  /* 0x0000000200007310 */ /* 0x0000640000301000 */
.L_x_109:
[----:B------:R-:W-:Y:S05]  /*1c10*/  BSYNC.RECONVERGENT B0 ;  /* 0x0000000000007941 */ /* 0x000fea0003800200 */
.L_x_108:
[----:B------:R-:W-:Y:S01]  /*1c20*/  MOV R10, UR10 ;  /* 0x0000000a000a7c02 */ /* 0x000fe20008000f00 */
[----:B------:R-:W-:Y:S01]  /*1c30*/  IMAD.U32 R11, RZ, RZ, UR11 ;  /* 0x0000000bff0b7e24 */ /* 0x000fe2000f8e00ff */
[----:B------:R-:W-:Y:S01]  /*1c40*/  MOV R5, UR7 ;  /* 0x0000000700057c02 */ /* 0x000fe20008000f00 */
[----:B------:R-:W-:-:S03]  /*1c50*/  IMAD.U32 R4, RZ, RZ, UR6 ;  /* 0x00000006ff047e24 */ /* 0x000fc6000f8e00ff */
[----:B------:R2:W3:Y:S01]  /*1c60*/  LDG.E.CONSTANT R6, desc[UR18][R10.64] ;  /* 0x000000120a067981 */ /* 0x0004e2000c1e9900 */
[----:B------:R-:W-:Y:S02]  /*1c70*/  IMAD.U32 R12, RZ, RZ, UR8 ;  /* 0x00000008ff0c7e24 */ /* 0x000fe4000f8e00ff */
[----:B------:R-:W-:Y:S01]  /*1c80*/  IMAD.U32 R13, RZ, RZ, UR9 ;  /* 0x00000009ff0d7e24 */ /* 0x000fe2000f8e00ff */
[----:B0-----:R-:W4:Y:S04]  /*1c90*/  LDG.E.CONSTANT R2, desc[UR18][R4.64] ;  /* 0x0000001204027981 */ /* 0x001f28000c1e9900 */
[----:B------:R-:W5:Y:S01]  /*1ca0*/  LDG.E.CONSTANT R12, desc[UR18][R12.64] ;  /* 0x000000120c0c7981 */ /* 0x000f62000c1e9900 */
[----:B------:R-:W1:Y:S01]  /*1cb0*/  F2F.F32.F64 R9, R20 ;  /* 0x0000001400097310 */ /* 0x000e620000301000 */
[----:B------:R-:W-:Y:S01]  /*1cc0*/  MOV R8, UR24 ;  /* 0x0000001800087c02 */ /* 0x000fe20008000f00 */
[----:B--2---:R-:W-:Y:S01]  /*1cd0*/  IMAD.U32 R10, RZ, RZ, UR12 ;  /* 0x0000000cff0a7e24 */ /* 0x004fe2000f8e00ff */
[----:B------:R-:W-:Y:S01]  /*1ce0*/  MOV R11, UR13 ;  /* 0x0000000d000b7c02 */ /* 0x000fe20008000f00 */
[----:B------:R-:W-:Y:S04]  /*1cf0*/  BSSY.RECONVERGENT B0, `(.L_x_112) ;  /* 0x0000026000007945 */ /* 0x000fe80003800200 */
[----:B------:R-:W0:Y:S01]  /*1d00*/  F2F.F32.F64 R17, R22 ;  /* 0x0000001600117310 */ /* 0x000e220000301000 */
[----:B-1----:R-:W-:Y:S01]  /*1d10*/  FMUL R15, R9, R0 ;  /* 0x00000000090f7220 */ /* 0x002fe20000400000 */
[----:B------:R-:W-:-:S05]  /*1d20*/  IMAD.U32 R9, RZ, RZ, UR25 ;  /* 0x00000019ff097e24 */ /* 0x000fca000f8e00ff */
[----:B------:R1:W-:Y:S01]  /*1d30*/  STG.E desc[UR18][R8.64+-0x4], R15 ;  /* 0xfffffc0f08007986 */ /* 0x0003e2000c101912 */
[----:B0-----:R-:W-:Y:S01]  /*1d40*/  FMUL R17, R17, R0 ;  /* 0x0000000011117220 */ /* 0x001fe20000400000 */
[----:B------:R-:W-:-:S04]  /*1d50*/  IMAD.MOV.U32 R0, RZ, RZ, RZ ;  /* 0x000000ffff007224 */ /* 0x000fc800078e00ff */
[----:B------:R1:W-:Y:S01]  /*1d60*/  STG.E desc[UR18][R10.64+-0x4], R17 ;  /* 0xfffffc110a007986 */ /* 0x0003e2000c101912 */
[----:B---3--:R-:W0:Y:S08]  /*1d70*/  F2F.F64.F32 R6, R6 ;  /* 0x0000000600067310 */ /* 0x008e300000201800 */
[----:B----4-:R-:W2:Y:S01]  /*1d80*/  F2F.F64.F32 R2, R2 ;  /* 0x0000000200027310 */ /* 0x010ea20000201800 */
[----:B0-----:R-:W-:-:S07]  /*1d90*/  DFMA R24, R24, UR20, R6 ;  /* 0x0000001418187c2b */ /* 0x001fce0008000006 */
[----:B-----5:R-:W0:Y:S01]  /*1da0*/  F2F.F64.F32 R4, R12 ;  /* 0x0000000c00047310 */ /* 0x020e220000201800 */
[----:B------:R-:W-:Y:S02]  /*1db0*/  DSETP.NEU.AND P0, PT, R24, RZ, PT ;  /* 0x000000ff1800722a */ /* 0x000fe40003f0d000 */
[----:B--2---:R-:W-:Y:S02]  /*1dc0*/  DFMA R20, R20, UR20, R2 ;  /* 0x0000001414147c2b */ /* 0x004fe40008000002 */
[----:B0-----:R-:W-:-:S10]  /*1dd0*/  DFMA R22, R22, UR20, R4 ;  /* 0x0000001416167c2b */ /* 0x001fd40008000004 */
[----:B-1----:R-:W-:Y:S05]  /*1de0*/  @!P0 BRA `(.L_x_113) ;  /* 0x0000000000588947 */ /* 0x002fea0003800000 */
        /* <DEDUP_REMOVED lines=17> */
[----:B------:R-:W-:Y:S05]  /*1f00*/  CALL.REL.NOINC `($__internal_3_$__cuda_sm20_div_rn_f64_full) ;  /* 0x0000000c009c7944 */ /* 0x000fea0003c00000 */
[----:B------:R-:W-:Y:S01]  /*1f10*/  IMAD.MOV.U32 R2, RZ, RZ, R6 ;  /* 0x000000ffff027224 */ /* 0x000fe200078e0006 */
[----:B------:R-:W-:-:S07]  /*1f20*/  MOV R3, R7 ;  /* 0x0000000700037202 */ /* 0x000fce0000000f00 */
.L_x_115:
[----:B------:R-:W-:Y:S05]  /*1f30*/  BSYNC.RECONVERGENT B1 ;  /* 0x0000000000017941 */ /* 0x000fea0003800200 */
.L_x_114:
[----:B------:R0:W1:Y:S02]  /*1f40*/  F2F.F32.F64 R0, R2 ;  /* 0x0000000200007310 */ /* 0x0000640000301000 */
.L_x_113:
[----:B------:R-:W-:Y:S05]  /*1f50*/  BSYNC.RECONVERGENT B0 ;  /* 0x0000000000007941 */ /* 0x000fea0003800200 */
.L_x_112:
[----:B------:R-:W-:Y:S01]  /*1f60*/  IMAD.U32 R10, RZ, RZ, UR10 ;  /* 0x0000000aff0a7e24 */ /* 0x000fe2000f8e00ff */
[----:B------:R-:W-:Y:S01]  /*1f70*/  MOV R4, UR6 ;  /* 0x0000000600047c02 */ /* 0x000fe20008000f00 */
[----:B------:R-:W-:Y:S02]  /*1f80*/  IMAD.U32 R11, RZ, RZ, UR11 ;  /* 0x0000000bff0b7e24 */ /* 0x000fe4000f8e00ff */
[----:B------:R-:W-:-:S03]  /*1f90*/  IMAD.U32 R5, RZ, RZ, UR7 ;  /* 0x00000007ff057e24 */ /* 0x000fc6000f8e00ff */
[----:B------:R2:W3:Y:S01]  /*1fa0*/  LDG.E.CONSTANT R6, desc[UR18][R10.64+0x4] ;  /* 0x000004120a067981 */ /* 0x0004e2000c1e9900 */
[----:B------:R-:W-:Y:S01]  /*1fb0*/  IMAD.U32 R12, RZ, RZ, UR8 ;  /* 0x00000008ff0c7e24 */ /* 0x000fe2000f8e00ff */
[----:B------:R-:W-:Y:S02]  /*1fc0*/  MOV R13, UR9 ;  /* 0x00000009000d7c02 */ /* 0x000fe40008000f00 */
[----:B0-----:R-:W4:Y:S04]  /*1fd0*/  LDG.E.CONSTANT R2, desc[UR18][R4.64+0x4] ;  /* 0x0000041204027981 */ /* 0x001f28000c1e9900 */
[----:B------:R-:W5:Y:S01]  /*1fe0*/  LDG.E.CONSTANT R12, desc[UR18][R12.64+0x4] ;  /* 0x000004120c0c7981 */ /* 0x000f62000c1e9900 */
[----:B------:R-:W1:Y:S01]  /*1ff0*/  F2F.F32.F64 R9, R20 ;  /* 0x0000001400097310 */ /* 0x000e620000301000 */
[----:B------:R-:W-:Y:S01]  /*2000*/  IMAD.U32 R8, RZ, RZ, UR24 ;  /* 0x00000018ff087e24 */ /* 0x000fe2000f8e00ff */
[----:B--2---:R-:W-:Y:S01]  /*2010*/  MOV R10, UR12 ;  /* 0x0000000c000a7c02 */ /* 0x004fe20008000f00 */
[----:B------:R-:W-:Y:S01]  /*2020*/  IMAD.U32 R11, RZ, RZ, UR13 ;  /* 0x0000000dff0b7e24 */ /* 0x000fe2000f8e00ff */
        /* <DEDUP_REMOVED lines=33> */
[----:B------:R-:W-:Y:S05]  /*2240*/  CALL.REL.NOINC `($__internal_3_$__cuda_sm20_div_rn_f64_full) ;  /* 0x0000000800cc7944 */ /* 0x000fea0003c00000 */
[----:B------:R-:W-:Y:S01]  /*2250*/  MOV R2, R6 ;  /* 0x0000000600027202 */ /* 0x000fe20000000f00 */
[----:B------:R-:W-:-:S07]  /*2260*/  IMAD.MOV.U32 R3, RZ, RZ, R7 ;  /* 0x000000ffff037224 */ /* 0x000fce00078e0007 */
.L_x_119:
[----:B------:R-:W-:Y:S05]  /*2270*/  BSYNC.RECONVERGENT B1 ;  /* 0x0000000000017941 */ /* 0x000fea0003800200 */
.L_x_118:
[----:B------:R0:W1:Y:S02]  /*2280*/  F2F.F32.F64 R0, R2 ;  /* 0x0000000200007310 */ /* 0x0000640000301000 */
.L_x_117:
[----:B------:R-:W-:Y:S05]  /*2290*/  BSYNC.RECONVERGENT B0 ;  /* 0x0000000000007941 */ /* 0x000fea0003800200 */
.L_x_116:
[----:B------:R-:W1:Y:S01]  /*22a0*/  F2F.F32.F64 R7, R20 ;  /* 0x0000001400077310 */ /* 0x000e620000301000 */
[----:B0-----:R-:W-:Y:S01]  /*22b0*/  MOV R2, UR24 ;  /* 0x0000001800027c02 */ /* 0x001fe20008000f00 */
[----:B------:R-:W-:Y:S01]  /*22c0*/  IMAD.U32 R3, RZ, RZ, UR25 ;  /* 0x00000019ff037e24 */ /* 0x000fe2000f8e00ff */
[----:B------:R-:W-:Y:S01]  /*22d0*/  MOV R4, UR12 ;  /* 0x0000000c00047c02 */ /* 0x000fe20008000f00 */
[----:B------:R-:W-:Y:S01]  /*22e0*/  IMAD.U32 R5, RZ, RZ, UR13 ;  /* 0x0000000dff057e24 */ /* 0x000fe2000f8e00ff */
[----:B------:R-:W-:Y:S02]  /*22f0*/  UIADD3 UR12, UP0, UPT, UR6, 0x10, URZ ;  /* 0x00000010060c7890 */ /* 0x000fe4000ff1e0ff */
[----:B------:R-:W-:Y:S01]  /*2300*/  UIADD3 UR23, UPT, UPT, UR23, 0x4, URZ ;  /* 0x0000000417177890 */ /* 0x000fe2000fffe0ff */
[----:B------:R-:W0:Y:S01]  /*2310*/  F2F.F32.F64 R9, R22 ;  /* 0x0000001600097310 */ /* 0x000e220000301000 */
[----:B------:R-:W-:Y:S02]  /*2320*/  UIADD3.X UR13, UPT, UPT, URZ, UR7, URZ, UP0, !UPT ;  /* 0x00000007ff0d7290 */ /* 0x000fe400087fe4ff */
[----:B------:R-:W-:-:S02]  /*2330*/  UISETP.NE.AND UP0, UPT, UR23, URZ, UPT ;  /* 0x000000ff1700728c */ /* 0x000fc4000bf05270 */
[----:B------:R-:W-:Y:S01]  /*2340*/  UIADD3 UR8, UP1, UPT, UR8, 0x10, URZ ;  /* 0x0000001008087890 */ /* 0x000fe2000ff3e0ff */
[-C--:B-1----:R-:W-:Y:S01]  /*2350*/  FMUL R7, R7, R0.reuse ;  /* 0x0000000007077220 */ /* 0x082fe20000400000 */
[----:B------:R-:W-:Y:S02]  /*2360*/  UIADD3 UR6, UP2, UPT, UR10, 0x10, URZ ;  /* 0x000000100a067890 */ /* 0x000fe4000ff5e0ff */
[----:B------:R-:W-:Y:S02]  /*2370*/  UIADD3 UR5, UPT, UPT, UR5, 0x4, URZ ;  /* 0x0000000405057890 */ /* 0x000fe4000fffe0ff */
[----:B------:R1:W-:Y:S01]  /*2380*/  STG.E desc[UR18][R2.64+0x4], R7 ;  /* 0x0000040702007986 */ /* 0x0003e2000c101912 */
[----:B------:R-:W-:Y:S01]  /*2390*/  UIADD3.X UR9, UPT, UPT, URZ, UR9, URZ, UP1, !UPT ;  /* 0x00000009ff097290 */ /* 0x000fe20008ffe4ff */
[----:B0-----:R-:W-:Y:S01]  /*23a0*/  FMUL R9, R9, R0 ;  /* 0x0000000009097220 */ /* 0x001fe20000400000 */
[----:B------:R-:W-:-:S04]  /*23b0*/  UIADD3.X UR11, UPT, UPT, URZ, UR11, URZ, UP2, !UPT ;  /* 0x0000000bff0b7290 */ /* 0x000fc800097fe4ff */
[----:B------:R1:W-:Y:S01]  /*23c0*/  STG.E desc[UR18][R4.64+0x4], R9 ;  /* 0x0000040904007986 */ /* 0x0003e2000c101912 */
[----:B------:R-:W-:Y:S07]  /*23d0*/  BRA.U UP0, `(.L_x_120) ;  /* 0xfffffff100747547 */ /* 0x000fee000b83ffff */
[----:B------:R-:W-:Y:S05]  /*23e0*/  EXIT ;  /* 0x000000000000794d */ /* 0x000fea0003800000 */
.L_x_88:
[----:B------:R-:W-:Y:S01]  /*23f0*/  HFMA2 R17, -RZ, RZ, 0, 1.847743988037109375e-06 ;  /* 0x0000001fff117431 */ /* 0x000fe200000001ff */
[----:B-1----:R-:W-:Y:S01]  /*2400*/  MOV R15, R8 ;  /* 0x00000008000f7202 */ /* 0x002fe20000000f00 */
[----:B------:R-:W-:Y:S02]  /*2410*/  IMAD.MOV.U32 R16, RZ, RZ, 0x10 ;  /* 0x00000010ff107424 */ /* 0x000fe400078e00ff */
[----:B------:R-:W-:-:S07]  /*2420*/  IMAD.MOV.U32 R14, RZ, RZ, -0x1 ;  /* 0xffffffffff0e7424 */ /* 0x000fce00078e00ff */
[----:B0-----:R-:W-:Y:S05]  /*2430*/  WARPSYNC.COLLECTIVE R14, `(.L_x_121) ;  /* 0x000000000e087348 */ /* 0x001fea0003c00000 */
[----:B------:R1:W2:Y:S02]  /*2440*/  SHFL.DOWN P2, R13, R15, R16, R17 ;  /* 0x080000100f0d7389 */ /* 0x0002a40000040011 */
[----:B012---:R-:W-:Y:S05]  /*2450*/  ENDCOLLECTIVE ;  /* 0x000000000000791b */ /* 0x007fea0003800000 */
.L_x_121:
[----:B------:R-:W-:Y:S01]  /*2460*/  HFMA2 R16, -RZ, RZ, 0, 4.76837158203125e-07 ;  /* 0x00000008ff107431 */ /* 0x000fe200000001ff */
[----:B------:R-:W-:-:S05]  /*2470*/  MOV R9, R13 ;  /* 0x0000000d00097202 */ /* 0x000fca0000000f00 */
[----:B------:R-:W-:-:S04]  /*2480*/  FADD R9, R9, R8 ;  /* 0x0000000809097221 */ /* 0x000fc80000000000 */
[----:B------:R-:W-:-:S07]  /*2490*/  IMAD.MOV.U32 R15, RZ, RZ, R9 ;  /* 0x000000ffff0f7224 */ /* 0x000fce00078e0009 */
[----:B------:R-:W-:Y:S05]  /*24a0*/  WARPSYNC.COLLECTIVE R14, `(.L_x_122) ;  /* 0x000000000e087348 */ /* 0x000fea0003c00000 */
[----:B------:R0:W1:Y:S02]  /*24b0*/  SHFL.DOWN P2, R13, R15, R16, R17 ;  /* 0x080000100f0d7389 */ /* 0x0000640000040011 */
[----:B01----:R-:W-:Y:S05]  /*24c0*/  ENDCOLLECTIVE ;  /* 0x000000000000791b */ /* 0x003fea0003800000 */
.L_x_122:
[----:B------:R-:W-:Y:S02]  /*24d0*/  IMAD.MOV.U32 R16, RZ, RZ, 0x4 ;  /* 0x00000004ff107424 */ /* 0x000fe400078e00ff */
[----:B------:R-:W-:-:S04]  /*24e0*/  IMAD.MOV.U32 R10, RZ, RZ, R13 ;  /* 0x000000ffff0a7224 */ /* 0x000fc800078e000d */
[----:B------:R-:W-:-:S05]  /*24f0*/  FADD R10, R9, R10 ;  /* 0x0000000a090a7221 */ /* 0x000fca0000000000 */
[----:B------:R-:W-:-:S07]  /*2500*/  MOV R15, R10 ;  /* 0x0000000a000f7202 */ /* 0x000fce0000000f00 */
[----:B------:R-:W-:Y:S05]  /*2510*/  WARPSYNC.COLLECTIVE R14, `(.L_x_123) ;  /* 0x000000000e087348 */ /* 0x000fea0003c00000 */
[----:B------:R0:W1:Y:S02]  /*2520*/  SHFL.DOWN P2, R13, R15, R16, R17 ;  /* 0x080000100f0d7389 */ /* 0x0000640000040011 */
[----:B01----:R-:W-:Y:S05]  /*2530*/  ENDCOLLECTIVE ;  /* 0x000000000000791b */ /* 0x003fea0003800000 */
.L_x_123:
[----:B------:R-:W-:Y:S01]  /*2540*/  HFMA2 R16, -RZ, RZ, 0, 1.1920928955078125e-07 ;  /* 0x00000002ff107431 */ /* 0x000fe200000001ff */
[----:B------:R-:W-:-:S05]  /*2550*/  MOV R11, R13 ;  /* 0x0000000d000b7202 */ /* 0x000fca0000000f00 */
[----:B------:R-:W-:-:S04]  /*2560*/  FADD R11, R10, R11 ;  /* 0x0000000b0a0b7221 */ /* 0x000fc80000000000 */
[----:B------:R-:W-:-:S07]  /*2570*/  IMAD.MOV.U32 R15, RZ, RZ, R11 ;  /* 0x000000ffff0f7224 */ /* 0x000fce00078e000b */
[----:B------:R-:W-:Y:S05]  /*2580*/  WARPSYNC.COLLECTIVE R14, `(.L_x_124) ;  /* 0x000000000e087348 */ /* 0x000fea0003c00000 */
[----:B------:R0:W1:Y:S02]  /*2590*/  SHFL.DOWN P2, R13, R15, R16, R17 ;  /* 0x080000100f0d7389 */ /* 0x0000640000040011 */
[----:B01----:R-:W-:Y:S05]  /*25a0*/  ENDCOLLECTIVE ;  /* 0x000000000000791b */ /* 0x003fea0003800000 */
.L_x_124:
[----:B------:R-:W-:Y:S02]  /*25b0*/  IMAD.MOV.U32 R16, RZ, RZ, 0x1 ;  /* 0x00000001ff107424 */ /* 0x000fe400078e00ff */
[----:B------:R-:W-:-:S04]  /*25c0*/  IMAD.MOV.U32 R12, RZ, RZ, R13 ;  /* 0x000000ffff0c7224 */ /* 0x000fc800078e000d */
[----:B------:R-:W-:-:S05]  /*25d0*/  FADD R12, R11, R12 ;  /* 0x0000000c0b0c7221 */ /* 0x000fca0000000000 */
[----:B------:R-:W-:-:S07]  /*25e0*/  MOV R15, R12 ;  /* 0x0000000c000f7202 */ /* 0x000fce0000000f00 */
[----:B------:R-:W-:Y:S05]  /*25f0*/  WARPSYNC.COLLECTIVE R14, `(.L_x_125) ;  /* 0x000000000e087348 */ /* 0x000fea0003c00000 */
[----:B------:R0:W1:Y:S02]  /*2600*/  SHFL.DOWN P2, R13, R15, R16, R17 ;  /* 0x080000100f0d7389 */ /* 0x0000640000040011 */
[----:B01----:R-:W-:Y:S05]  /*2610*/  ENDCOLLECTIVE ;  /* 0x000000000000791b */ /* 0x003fea0003800000 */
.L_x_125:
[----:B------:R-:W-:Y:S05]  /*2620*/  BRA `(.L_x_126) ;  /* 0xffffffe000387947 */ /* 0x000fea000383ffff */
.L_x_89:
[----:B------:R-:W-:Y:S01]  /*2630*/  HFMA2 R17, -RZ, RZ, 0, 1.847743988037109375e-06 ;  /* 0x0000001fff117431 */ /* 0x000fe200000001ff */
[----:B------:R-:W-:Y:S01]  /*2640*/  BSSY B0, `(.L_x_127) ;  /* 0x0000007000007945 */ /* 0x000fe20003800000 */
[----:B------:R-:W-:Y:S01]  /*2650*/  MOV R15, R4 ;  /* 0x00000004000f7202 */ /* 0x000fe20000000f00 */
[----:B------:R-:W-:Y:S02]  /*2660*/  IMAD.MOV.U32 R16, RZ, RZ, 0x10 ;  /* 0x00000010ff107424 */ /* 0x000fe400078e00ff */
[----:B------:R-:W-:-:S07]  /*2670*/  IMAD.MOV.U32 R14, RZ, RZ, -0x1 ;  /* 0xffffffffff0e7424 */ /* 0x000fce00078e00ff */
[----:B01----:R-:W-:Y:S05]  /*2680*/  WARPSYNC.COLLECTIVE R14, `(.L_x_128) ;  /* 0x000000000e087348 */ /* 0x003fea0003c00000 */
[----:B------:R2:W3:Y:S02]  /*2690*/  SHFL.DOWN P2, R13, R15, R16, R17 ;  /* 0x080000100f0d7389 */ /* 0x0004e40000040011 */
[----:B0123--:R-:W-:Y:S05]  /*26a0*/  ENDCOLLECTIVE ;  /* 0x000000000000791b */ /* 0x00ffea0003800000 */
.L_x_128:
[----:B------:R-:W-:Y:S05]  /*26b0*/  BSYNC B0 ;  /* 0x0000000000007941 */ /* 0x000fea0003800000 */
.L_x_127:
[----:B------:R-:W-:Y:S01]  /*26c0*/  MOV R9, R13 ;  /* 0x0000000d00097202 */ /* 0x000fe20000000f00 */
[----:B------:R-:W-:Y:S02]  /*26d0*/  HFMA2 R16, -RZ, RZ, 0, 4.76837158203125e-07 ;  /* 0x00000008ff107431 */ /* 0x000fe400000001ff */
[----:B------:R-:W-:Y:S01]  /*26e0*/  IMAD.MOV.U32 R17, RZ, RZ, 0x1f ;  /* 0x0000001fff117424 */ /* 0x000fe200078e00ff */
[----:B------:R-:W-:Y:S01]  /*26f0*/  MOV R14, 0xffffffff ;  /* 0xffffffff000e7802 */ /* 0x000fe20000000f00 */
[----:B------:R-:W-:-:S04]  /*2700*/  FADD R9, R9, R4 ;  /* 0x0000000409097221 */ /* 0x000fc80000000000 */
[----:B------:R-:W-:-:S07]  /*2710*/  IMAD.MOV.U32 R15, RZ, RZ, R9 ;  /* 0x000000ffff0f7224 */ /* 0x000fce00078e0009 */
[----:B------:R-:W-:Y:S05]  /*2720*/  WARPSYNC.COLLECTIVE R14, `(.L_x_129) ;  /* 0x000000000e087348 */ /* 0x000fea0003c00000 */
[----:B------:R0:W1:Y:S02]  /*2730*/  SHFL.DOWN P2, R13, R15, R16, R17 ;  /* 0x080000100f0d7389 */ /* 0x0000640000040011 */
[----:B01----:R-:W-:Y:S05]  /*2740*/  ENDCOLLECTIVE ;  /* 0x000000000000791b */ /* 0x003fea0003800000 */
.L_x_129:
[----:B------:R-:W-:Y:S02]  /*2750*/  IMAD.MOV.U32 R16, RZ, RZ, 0x4 ;  /* 0x00000004ff107424 */ /* 0x000fe400078e00ff */
[----:B------:R-:W-:-:S04]  /*2760*/  IMAD.MOV.U32 R8, RZ, RZ, R13 ;  /* 0x000000ffff087224 */ /* 0x000fc800078e000d */
[----:B------:R-:W-:-:S05]  /*2770*/  FADD R8, R9, R8 ;  /* 0x0000000809087221 */ /* 0x000fca0000000000 */
[----:B------:R-:W-:-:S07]  /*2780*/  MOV R15, R8 ;  /* 0x00000008000f7202 */ /* 0x000fce0000000f00 */
[----:B------:R-:W-:Y:S05]  /*2790*/  WARPSYNC.COLLECTIVE R14, `(.L_x_130) ;  /* 0x000000000e087348 */ /* 0x000fea0003c00000 */
[----:B------:R0:W1:Y:S02]  /*27a0*/  SHFL.DOWN P2, R13, R15, R16, R17 ;  /* 0x080000100f0d7389 */ /* 0x0000640000040011 */
[----:B01----:R-:W-:Y:S05]  /*27b0*/  ENDCOLLECTIVE ;  /* 0x000000000000791b */ /* 0x003fea0003800000 */
.L_x_130:
[----:B------:R-:W-:Y:S01]  /*27c0*/  HFMA2 R16, -RZ, RZ, 0, 1.1920928955078125e-07 ;  /* 0x00000002ff107431 */ /* 0x000fe200000001ff */
[----:B------:R-:W-:-:S05]  /*27d0*/  MOV R11, R13 ;  /* 0x0000000d000b7202 */ /* 0x000fca0000000f00 */
[----:B------:R-:W-:-:S04]  /*27e0*/  FADD R11, R8, R11 ;  /* 0x0000000b080b7221 */ /* 0x000fc80000000000 */
[----:B------:R-:W-:-:S07]  /*27f0*/  IMAD.MOV.U32 R15, RZ, RZ, R11 ;  /* 0x000000ffff0f7224 */ /* 0x000fce00078e000b */
[----:B------:R-:W-:Y:S05]  /*2800*/  WARPSYNC.COLLECTIVE R14, `(.L_x_131) ;  /* 0x000000000e087348 */ /* 0x000fea0003c00000 */
[----:B------:R0:W1:Y:S02]  /*2810*/  SHFL.DOWN P2, R13, R15, R16, R17 ;  /* 0x080000100f0d7389 */ /* 0x0000640000040011 */
[----:B01----:R-:W-:Y:S05]  /*2820*/  ENDCOLLECTIVE ;  /* 0x000000000000791b */ /* 0x003fea0003800000 */
.L_x_131:
[----:B------:R-:W-:Y:S02]  /*2830*/  IMAD.MOV.U32 R16, RZ, RZ, 0x1 ;  /* 0x00000001ff107424 */ /* 0x000fe400078e00ff */
[----:B------:R-:W-:-:S04]  /*2840*/  IMAD.MOV.U32 R10, RZ, RZ, R13 ;  /* 0x000000ffff0a7224 */ /* 0x000fc800078e000d */
[----:B------:R-:W-:-:S05]  /*2850*/  FADD R10, R11, R10 ;  /* 0x0000000a0b0a7221 */ /* 0x000fca0000000000 */
[----:B------:R-:W-:-:S07]  /*2860*/  MOV R15, R10 ;  /* 0x0000000a000f7202 */ /* 0x000fce0000000f00 */
[----:B------:R-:W-:Y:S05]  /*2870*/  WARPSYNC.COLLECTIVE R14, `(.L_x_132) ;  /* 0x000000000e087348 */ /* 0x000fea0003c00000 */
[----:B------:R0:W1:Y:S02]  /*2880*/  SHFL.DOWN P2, R13, R15, R16, R17 ;  /* 0x080000100f0d7389 */ /* 0x0000640000040011 */
[----:B01----:R-:W-:Y:S05]  /*2890*/  ENDCOLLECTIVE ;  /* 0x000000000000791b */ /* 0x003fea0003800000 */
.L_x_132:
[----:B------:R-:W-:Y:S05]  /*28a0*/  BRA `(.L_x_133) ;  /* 0xffffffdc00d07947 */ /* 0x000fea000383ffff */
.L_x_92:
[----:B------:R-:W-:Y:S01]  /*28b0*/  HFMA2 R17, -RZ, RZ, 0, 1.847743988037109375e-06 ;  /* 0x0000001fff117431 */ /* 0x000fe200000001ff */
[----:B----4-:R-:W-:Y:S01]  /*28c0*/  MOV R15, R4 ;  /* 0x00000004000f7202 */ /* 0x010fe20000000f00 */
[----:B------:R-:W-:Y:S02]  /*28d0*/  IMAD.MOV.U32 R16, RZ, RZ, 0x10 ;  /* 0x00000010ff107424 */ /* 0x000fe400078e00ff */
[----:B------:R-:W-:-:S07]  /*28e0*/  IMAD.MOV.U32 R14, RZ, RZ, -0x1 ;  /* 0xffffffffff0e7424 */ /* 0x000fce00078e00ff */
[----:B0123--:R-:W-:Y:S05]  /*28f0*/  WARPSYNC.COLLECTIVE R14, `(.L_x_134) ;  /* 0x000000000e087348 */ /* 0x00ffea0003c00000 */
[----:B------:R4:W0:Y:S02]  /*2900*/  SHFL.DOWN P2, R13, R15, R16, R17 ;  /* 0x080000100f0d7389 */ /* 0x0008240000040011 */
[----:B01234-:R-:W-:Y:S05]  /*2910*/  ENDCOLLECTIVE ;  /* 0x000000000000791b */ /* 0x01ffea0003800000 */
.L_x_134:
[----:B------:R-:W-:Y:S01]  /*2920*/  HFMA2 R16, -RZ, RZ, 0, 4.76837158203125e-07 ;  /* 0x00000008ff107431 */ /* 0x000fe200000001ff */
[----:B------:R-:W-:-:S05]  /*2930*/  MOV R9, R13 ;  /* 0x0000000d00097202 */ /* 0x000fca0000000f00 */
[----:B------:R-:W-:-:S04]  /*2940*/  FADD R9, R9, R4 ;  /* 0x0000000409097221 */ /* 0x000fc80000000000 */
[----:B------:R-:W-:-:S07]  /*2950*/  IMAD.MOV.U32 R15, RZ, RZ, R9 ;  /* 0x000000ffff0f7224 */ /* 0x000fce00078e0009 */
[----:B------:R-:W-:Y:S05]  /*2960*/  WARPSYNC.COLLECTIVE R14, `(.L_x_135) ;  /* 0x000000000e087348 */ /* 0x000fea0003c00000 */
[----:B------:R0:W1:Y:S02]  /*2970*/  SHFL.DOWN P2, R13, R15, R16, R17 ;  /* 0x080000100f0d7389 */ /* 0x0000640000040011 */
[----:B01----:R-:W-:Y:S05]  /*2980*/  ENDCOLLECTIVE ;  /* 0x000000000000791b */ /* 0x003fea0003800000 */
.L_x_135:
[----:B------:R-:W-:Y:S02]  /*2990*/  IMAD.MOV.U32 R16, RZ, RZ, 0x4 ;  /* 0x00000004ff107424 */ /* 0x000fe400078e00ff */
[----:B------:R-:W-:-:S04]  /*29a0*/  IMAD.MOV.U32 R8, RZ, RZ, R13 ;  /* 0x000000ffff087224 */ /* 0x000fc800078e000d */
[----:B------:R-:W-:-:S05]  /*29b0*/  FADD R8, R9, R8 ;  /* 0x0000000809087221 */ /* 0x000fca0000000000 */
[----:B------:R-:W-:-:S07]  /*29c0*/  MOV R15, R8 ;  /* 0x00000008000f7202 */ /* 0x000fce0000000f00 */
[----:B------:R-:W-:Y:S05]  /*29d0*/  WARPSYNC.COLLECTIVE R14, `(.L_x_136) ;  /* 0x000000000e087348 */ /* 0x000fea0003c00000 */
[----:B------:R0:W1:Y:S02]  /*29e0*/  SHFL.DOWN P2, R13, R15, R16, R17 ;  /* 0x080000100f0d7389 */ /* 0x0000640000040011 */
[----:B01----:R-:W-:Y:S05]  /*29f0*/  ENDCOLLECTIVE ;  /* 0x000000000000791b */ /* 0x003fea0003800000 */
.L_x_136:
[----:B------:R-:W-:Y:S01]  /*2a00*/  HFMA2 R16, -RZ, RZ, 0, 1.1920928955078125e-07 ;  /* 0x00000002ff107431 */ /* 0x000fe200000001ff */
[----:B------:R-:W-:-:S05]  /*2a10*/  MOV R11, R13 ;  /* 0x0000000d000b7202 */ /* 0x000fca0000000f00 */
[----:B------:R-:W-:-:S04]  /*2a20*/  FADD R11, R8, R11 ;  /* 0x0000000b080b7221 */ /* 0x000fc80000000000 */
[----:B------:R-:W-:-:S07]  /*2a30*/  IMAD.MOV.U32 R15, RZ, RZ, R11 ;  /* 0x000000ffff0f7224 */ /* 0x000fce00078e000b */
[----:B------:R-:W-:Y:S05]  /*2a40*/  WARPSYNC.COLLECTIVE R14, `(.L_x_137) ;  /* 0x000000000e087348 */ /* 0x000fea0003c00000 */
[----:B------:R0:W1:Y:S02]  /*2a50*/  SHFL.DOWN P2, R13, R15, R16, R17 ;  /* 0x080000100f0d7389 */ /* 0x0000640000040011 */
[----:B01----:R-:W-:Y:S05]  /*2a60*/  ENDCOLLECTIVE ;  /* 0x000000000000791b */ /* 0x003fea0003800000 */
.L_x_137:
[----:B------:R-:W-:Y:S02]  /*2a70*/  IMAD.MOV.U32 R16, RZ, RZ, 0x1 ;  /* 0x00000001ff107424 */ /* 0x000fe400078e00ff */
[----:B------:R-:W-:-:S04]  /*2a80*/  IMAD.MOV.U32 R10, RZ, RZ, R13 ;  /* 0x000000ffff0a7224 */ /* 0x000fc800078e000d */
[----:B------:R-:W-:-:S05]  /*2a90*/  FADD R10, R11, R10 ;  /* 0x0000000a0b0a7221 */ /* 0x000fca0000000000 */
[----:B------:R-:W-:-:S07]  /*2aa0*/  MOV R15, R10 ;  /* 0x0000000a000f7202 */ /* 0x000fce0000000f00 */
[----:B------:R-:W-:Y:S05]  /*2ab0*/  WARPSYNC.COLLECTIVE R14, `(.L_x_138) ;  /* 0x000000000e087348 */ /* 0x000fea0003c00000 */
[----:B------:R0:W1:Y:S02]  /*2ac0*/  SHFL.DOWN P2, R13, R15, R16, R17 ;  /* 0x080000100f0d7389 */ /* 0x0000640000040011 */
[----:B01----:R-:W-:Y:S05]  /*2ad0*/  ENDCOLLECTIVE ;  /* 0x000000000000791b */ /* 0x003fea0003800000 */
.L_x_138:
[----:B------:R-:W-:Y:S05]  /*2ae0*/  BRA `(.L_x_139) ;  /* 0xffffffdc00a07947 */ /* 0x000fea000383ffff */
.L_x_93:
[----:B------:R-:W-:Y:S01]  /*2af0*/  HFMA2 R17, -RZ, RZ, 0, 1.847743988037109375e-06 ;  /* 0x0000001fff117431 */ /* 0x000fe200000001ff */
[----:B------:R-:W-:Y:S01]  /*2b00*/  BSSY B0, `(.L_x_140) ;  /* 0x0000007000007945 */ /* 0x000fe20003800000 */
[----:B------:R-:W-:Y:S01]  /*2b10*/  MOV R15, R3 ;  /* 0x00000003000f7202 */ /* 0x000fe20000000f00 */
[----:B------:R-:W-:Y:S02]  /*2b20*/  IMAD.MOV.U32 R16, RZ, RZ, 0x10 ;  /* 0x00000010ff107424 */ /* 0x000fe400078e00ff */
[----:B------:R-:W-:-:S07]  /*2b30*/  IMAD.MOV.U32 R14, RZ, RZ, -0x1 ;  /* 0xffffffffff0e7424 */ /* 0x000fce00078e00ff */
[----:B0123--:R-:W-:Y:S05]  /*2b40*/  WARPSYNC.COLLECTIVE R14, `(.L_x_141) ;  /* 0x000000000e087348 */ /* 0x00ffea0003c00000 */
[----:B------:R4:W0:Y:S02]  /*2b50*/  SHFL.DOWN P2, R13, R15, R16, R17 ;  /* 0x080000100f0d7389 */ /* 0x0008240000040011 */
[----:B01234-:R-:W-:Y:S05]  /*2b60*/  ENDCOLLECTIVE ;  /* 0x000000000000791b */ /* 0x01ffea0003800000 */
.L_x_141:
[----:B------:R-:W-:Y:S05]  /*2b70*/  BSYNC B0 ;  /* 0x0000000000007941 */ /* 0x000fea0003800000 */
.L_x_140:
        /* <DEDUP_REMOVED lines=9> */
.L_x_142:
[----:B------:R-:W-:Y:S02]  /*2c10*/  IMAD.MOV.U32 R16, RZ, RZ, 0x4 ;  /* 0x00000004ff107424 */ /* 0x000fe400078e00ff */
[----:B------:R-:W-:-:S04]  /*2c20*/  IMAD.MOV.U32 R9, RZ, RZ, R13 ;  /* 0x000000ffff097224 */ /* 0x000fc800078e000d */
[----:B------:R-:W-:-:S05]  /*2c30*/  FADD R9, R4, R9 ;  /* 0x0000000904097221 */ /* 0x000fca0000000000 */
[----:B------:R-:W-:-:S07]  /*2c40*/  MOV R15, R9 ;  /* 0x00000009000f7202 */ /* 0x000fce0000000f00 */
[----:B------:R-:W-:Y:S05]  /*2c50*/  WARPSYNC.COLLECTIVE R14, `(.L_x_143) ;  /* 0x000000000e087348 */ /* 0x000fea0003c00000 */
[----:B------:R0:W1:Y:S02]  /*2c60*/  SHFL.DOWN P2, R13, R15, R16, R17 ;  /* 0x080000100f0d7389 */ /* 0x0000640000040011 */
[----:B01----:R-:W-:Y:S05]  /*2c70*/  ENDCOLLECTIVE ;  /* 0x000000000000791b */ /* 0x003fea0003800000 */
.L_x_143:
[----:B------:R-:W-:Y:S01]  /*2c80*/  HFMA2 R16, -RZ, RZ, 0, 1.1920928955078125e-07 ;  /* 0x00000002ff107431 */ /* 0x000fe200000001ff */
[----:B------:R-:W-:-:S05]  /*2c90*/  MOV R8, R13 ;  /* 0x0000000d00087202 */ /* 0x000fca0000000f00 */
[----:B------:R-:W-:-:S04]  /*2ca0*/  FADD R8, R9, R8 ;  /* 0x0000000809087221 */ /* 0x000fc80000000000 */
[----:B------:R-:W-:-:S07]  /*2cb0*/  IMAD.MOV.U32 R15, RZ, RZ, R8 ;  /* 0x000000ffff0f7224 */ /* 0x000fce00078e0008 */
[----:B------:R-:W-:Y:S05]  /*2cc0*/  WARPSYNC.COLLECTIVE R14, `(.L_x_144) ;  /* 0x000000000e087348 */ /* 0x000fea0003c00000 */
[----:B------:R0:W1:Y:S02]  /*2cd0*/  SHFL.DOWN P2, R13, R15, R16, R17 ;  /* 0x080000100f0d7389 */ /* 0x0000640000040011 */
[----:B01----:R-:W-:Y:S05]  /*2ce0*/  ENDCOLLECTIVE ;  /* 0x000000000000791b */ /* 0x003fea0003800000 */
.L_x_144:
[----:B------:R-:W-:Y:S02]  /*2cf0*/  IMAD.MOV.U32 R16, RZ, RZ, 0x1 ;  /* 0x00000001ff107424 */ /* 0x000fe400078e00ff */
[----:B------:R-:W-:-:S04]  /*2d00*/  IMAD.MOV.U32 R11, RZ, RZ, R13 ;  /* 0x000000ffff0b7224 */ /* 0x000fc800078e000d */
[----:B------:R-:W-:-:S05]  /*2d10*/  FADD R11, R8, R11 ;  /* 0x0000000b080b7221 */ /* 0x000fca0000000000 */
[----:B------:R-:W-:-:S07]  /*2d20*/  MOV R15, R11 ;  /* 0x0000000b000f7202 */ /* 0x000fce0000000f00 */
[----:B------:R-:W-:Y:S05]  /*2d30*/  WARPSYNC.COLLECTIVE R14, `(.L_x_145) ;  /* 0x000000000e087348 */ /* 0x000fea0003c00000 */
[----:B------:R0:W1:Y:S02]  /*2d40*/  SHFL.DOWN P2, R13, R15, R16, R17 ;  /* 0x080000100f0d7389 */ /* 0x0000640000040011 */
[----:B01----:R-:W-:Y:S05]  /*2d50*/  ENDCOLLECTIVE ;  /* 0x000000000000791b */ /* 0x003fea0003800000 */
.L_x_145:
[----:B------:R-:W-:Y:S01]  /*2d60*/  MOV R10, R13 ;  /* 0x0000000d000a7202 */ /* 0x000fe20000000f00 */
[----:B------:R-:W-:Y:S06]  /*2d70*/  BRA `(.L_x_146) ;  /* 0xffffffdc00307947 */ /* 0x000fec000383ffff */
        .weak           $__internal_3_$__cuda_sm20_div_rn_f64_full
        .type           $__internal_3_$__cuda_sm20_div_rn_f64_full,@function
        .size           $__internal_3_$__cuda_sm20_div_rn_f64_full,($__internal_4_$__cuda_sm20_rcp_rn_f32_slowpath - $__internal_3_$__cuda_sm20_div_rn_f64_full)
$__internal_3_$__cuda_sm20_div_rn_f64_full:
[C---:B------:R-:W-:Y:S01]  /*2d80*/  FSETP.GEU.AND P0, PT, |R13|.reuse, 1.469367938527859385e-39, PT ;  /* 0x001000000d00780b */ /* 0x040fe20003f0e200 */
[----:B------:R-:W-:Y:S01]  /*2d90*/  IMAD.U32 R10, RZ, RZ, UR4 ;  /* 0x00000004ff0a7e24 */ /* 0x000fe2000f8e00ff */
[C---:B------:R-:W-:Y:S02]  /*2da0*/  LOP3.LUT R14, R13.reuse, 0x800fffff, RZ, 0xc0, !PT ;  /* 0x800fffff0d0e7812 */ /* 0x040fe400078ec0ff */
[----:B------:R-:W-:Y:S01]  /*2db0*/  MOV R2, 0x1 ;  /* 0x0000000100027802 */ /* 0x000fe20000000f00 */
[----:B------:R-:W-:Y:S01]  /*2dc0*/  IMAD.MOV.U32 R8, RZ, RZ, R10 ;  /* 0x000000ffff087224 */ /* 0x000fe200078e000a */
[----:B------:R-:W-:Y:S01]  /*2dd0*/  LOP3.LUT R15, R14, 0x3ff00000, RZ, 0xfc, !PT ;  /* 0x3ff000000e0f7812 */ /* 0x000fe200078efcff */
[----:B------:R-:W-:Y:S01]  /*2de0*/  IMAD.MOV.U32 R14, RZ, RZ, R12 ;  /* 0x000000ffff0e7224 */ /* 0x000fe200078e000c */
[----:B------:R-:W-:Y:S02]  /*2df0*/  MOV R11, UR28 ;  /* 0x0000001c000b7c02 */ /* 0x000fe40008000f00 */
[----:B------:R-:W-:-:S03]  /*2e00*/  LOP3.LUT R5, R13, 0x7ff00000, RZ, 0xc0, !PT ;  /* 0x7ff000000d057812 */ /* 0x000fc600078ec0ff */
[----:B------:R-:W-:-:S06]  /*2e10*/  @!P0 DMUL R14, R12, 8.98846567431157953865e+307 ;  /* 0x7fe000000c0e8828 */ /* 0x000fcc0000000000 */
[----:B------:R-:W0:Y:S02]  /*2e20*/  MUFU.RCP64H R3, R15 ;  /* 0x0000000f00037308 */ /* 0x000e240000001800 */
[----:B0-----:R-:W-:-:S08]  /*2e30*/  DFMA R6, R2, -R14, 1 ;  /* 0x3ff000000206742b */ /* 0x001fd0000000080e */
[----:B------:R-:W-:-:S08]  /*2e40*/  DFMA R6, R6, R6, R6 ;  /* 0x000000060606722b */ /* 0x000fd00000000006 */
[----:B------:R-:W-:Y:S01]  /*2e50*/  DFMA R6, R2, R6, R2 ;  /* 0x000000060206722b */ /* 0x000fe20000000002 */
[----:B------:R-:W-:Y:S01]  /*2e60*/  LOP3.LUT R2, R11, 0x7ff00000, RZ, 0xc0, !PT ;  /* 0x7ff000000b027812 */ /* 0x000fe200078ec0ff */
[----:B------:R-:W-:-:S03]  /*2e70*/  IMAD.MOV.U32 R3, RZ, RZ, 0x1ca00000 ;  /* 0x1ca00000ff037424 */ /* 0x000fc600078e00ff */
[----:B------:R-:W-:-:S03]  /*2e80*/  ISETP.GE.U32.AND P1, PT, R2, R5, PT ;  /* 0x000000050200720c */ /* 0x000fc60003f26070 */
[C---:B------:R-:W-:Y:S01]  /*2e90*/  DFMA R26, R6.reuse, -R14, 1 ;  /* 0x3ff00000061a742b */ /* 0x040fe2000000080e */
[----:B------:R-:W-:Y:S02]  /*2ea0*/  MOV R4, R2 ;  /* 0x0000000200047202 */ /* 0x000fe40000000f00 */
[----:B------:R-:W-:Y:S02]  /*2eb0*/  SEL R9, R3, 0x63400000, !P1 ;  /* 0x6340000003097807 */ /* 0x000fe40004800000 */
[----:B------:R-:W-:Y:S02]  /*2ec0*/  FSETP.GEU.AND P1, PT, |R11|, 1.469367938527859385e-39, PT ;  /* 0x001000000b00780b */ /* 0x000fe40003f2e200 */
[----:B------:R-:W-:Y:S01]  /*2ed0*/  LOP3.LUT R9, R9, 0x800fffff, R11, 0xf8, !PT ;  /* 0x800fffff09097812 */ /* 0x000fe200078ef80b */
[----:B------:R-:W-:-:S10]  /*2ee0*/  DFMA R26, R6, R26, R6 ;  /* 0x0000001a061a722b */ /* 0x000fd40000000006 */
[----:B------:R-:W-:Y:S05]  /*2ef0*/  @P1 BRA `(.L_x_147) ;  /* 0x0000000000201947 */ /* 0x000fea0003800000 */
[----:B------:R-:W-:Y:S02]  /*2f00*/  LOP3.LUT R7, R13, 0x7ff00000, RZ, 0xc0, !PT ;  /* 0x7ff000000d077812 */ /* 0x000fe400078ec0ff */
[----:B------:R-:W-:Y:S02]  /*2f10*/  MOV R6, RZ ;  /* 0x000000ff00067202 */ /* 0x000fe40000000f00 */
[----:B------:R-:W-:-:S04]  /*2f20*/  ISETP.GE.U32.AND P1, PT, R2, R7, PT ;  /* 0x000000070200720c */ /* 0x000fc80003f26070 */
[----:B------:R-:W-:-:S04]  /*2f30*/  SEL R7, R3, 0x63400000, !P1 ;  /* 0x6340000003077807 */ /* 0x000fc80004800000 */
[----:B------:R-:W-:-:S04]  /*2f40*/  LOP3.LUT R7, R7, 0x80000000, R11, 0xf8, !PT ;  /* 0x8000000007077812 */ /* 0x000fc800078ef80b */
[----:B------:R-:W-:-:S06]  /*2f50*/  LOP3.LUT R7, R7, 0x100000, RZ, 0xfc, !PT ;  /* 0x0010000007077812 */ /* 0x000fcc00078efcff */
[----:B------:R-:W-:-:S10]  /*2f60*/  DFMA R8, R8, 2, -R6 ;  /* 0x400000000808782b */ /* 0x000fd40000000806 */
[----:B------:R-:W-:-:S07]  /*2f70*/  LOP3.LUT R4, R9, 0x7ff00000, RZ, 0xc0, !PT ;  /* 0x7ff0000009047812 */ /* 0x000fce00078ec0ff */
.L_x_147:
[----:B------:R-:W-:Y:S01]  /*2f80*/  DMUL R30, R26, R8 ;  /* 0x000000081a1e7228 */ /* 0x000fe20000000000 */
[----:B------:R-:W-:Y:S01]  /*2f90*/  @!P0 LOP3.LUT R5, R15, 0x7ff00000, RZ, 0xc0, !PT ;  /* 0x7ff000000f058812 */ /* 0x000fe200078ec0ff */
[----:B------:R-:W-:Y:S06]  /*2fa0*/  BSSY.RECONVERGENT B2, `(.L_x_148) ;  /* 0x0000038000027945 */ /* 0x000fec0003800200 */
[----:B------:R-:W-:-:S08]  /*2fb0*/  DFMA R6, R30, -R14, R8 ;  /* 0x8000000e1e06722b */ /* 0x000fd00000000008 */
[----:B------:R-:W-:Y:S01]  /*2fc0*/  DFMA R26, R26, R6, R30 ;  /* 0x000000061a1a722b */ /* 0x000fe2000000001e */
[----:B------:R-:W-:-:S05]  /*2fd0*/  VIADD R6, R4, 0xffffffff ;  /* 0xffffffff04067836 */ /* 0x000fca0000000000 */
[----:B------:R-:W-:Y:S02]  /*2fe0*/  ISETP.GT.U32.AND P0, PT, R6, 0x7feffffe, PT ;  /* 0x7feffffe0600780c */ /* 0x000fe40003f04070 */
[----:B------:R-:W-:-:S04]  /*2ff0*/  IADD3 R6, PT, PT, R5, -0x1, RZ ;  /* 0xffffffff05067810 */ /* 0x000fc80007ffe0ff */
[----:B------:R-:W-:-:S13]  /*3000*/  ISETP.GT.U32.OR P0, PT, R6, 0x7feffffe, P0 ;  /* 0x7feffffe0600780c */ /* 0x000fda0000704470 */
[----:B------:R-:W-:Y:S05]  /*3010*/  @P0 BRA `(.L_x_149) ;  /* 0x00000000006c0947 */ /* 0x000fea0003800000 */
[----:B------:R-:W-:-:S04]  /*3020*/  LOP3.LUT R5, R13, 0x7ff00000, RZ, 0xc0, !PT ;  /* 0x7ff000000d057812 */ /* 0x000fc800078ec0ff */
[CC--:B------:R-:W-:Y:S02]  /*3030*/  VIADDMNMX R4, R2.reuse, -R5.reuse, 0xb9600000, !PT ;  /* 0xb960000002047446 */ /* 0x0c0fe40007800905 */
[----:B------:R-:W-:Y:S02]  /*3040*/  ISETP.GE.U32.AND P0, PT, R2, R5, PT ;  /* 0x000000050200720c */ /* 0x000fe40003f06070 */
[----:B------:R-:W-:Y:S02]  /*3050*/  VIMNMX R4, PT, PT, R4, 0x46a00000, PT ;  /* 0x46a0000004047848 */ /* 0x000fe40003fe0100 */
[----:B------:R-:W-:-:S05]  /*3060*/  SEL R3, R3, 0x63400000, !P0 ;  /* 0x6340000003037807 */ /* 0x000fca0004000000 */
[----:B------:R-:W-:Y:S02]  /*3070*/  IMAD.IADD R3, R4, 0x1, -R3 ;  /* 0x0000000104037824 */ /* 0x000fe400078e0a03 */
[----:B------:R-:W-:-:S03]  /*3080*/  IMAD.MOV.U32 R4, RZ, RZ, RZ ;  /* 0x000000ffff047224 */ /* 0x000fc600078e00ff */
[----:B------:R-:W-:-:S06]  /*3090*/  IADD3 R5, PT, PT, R3, 0x7fe00000, RZ ;  /* 0x7fe0000003057810 */ /* 0x000fcc0007ffe0ff */
[----:B------:R-:W-:-:S10]  /*30a0*/  DMUL R6, R26, R4 ;  /* 0x000000041a067228 */ /* 0x000fd40000000000 */
[----:B------:R-:W-:-:S13]  /*30b0*/  FSETP.GTU.AND P0, PT, |R7|, 1.469367938527859385e-39, PT ;  /* 0x001000000700780b */ /* 0x000fda0003f0c200 */
[----:B------:R-:W-:Y:S05]  /*30c0*/  @P0 BRA `(.L_x_150) ;  /* 0x0000000000940947 */ /* 0x000fea0003800000 */
[----:B------:R-:W-:-:S06]  /*30d0*/  DFMA R8, R26, -R14, R8 ;  /* 0x8000000e1a08722b */ /* 0x000fcc0000000008 */
[----:B------:R-:W-:-:S04]  /*30e0*/  MOV R8, RZ ;  /* 0x000000ff00087202 */ /* 0x000fc80000000f00 */
[C---:B------:R-:W-:Y:S02]  /*30f0*/  FSETP.NEU.AND P0, PT, R9.reuse, RZ, PT ;  /* 0x000000ff0900720b */ /* 0x040fe40003f0d000 */
[----:B------:R-:W-:-:S04]  /*3100*/  LOP3.LUT R13, R9, 0x80000000, R13, 0x48, !PT ;  /* 0x80000000090d7812 */ /* 0x000fc800078e480d */
[----:B------:R-:W-:-:S07]  /*3110*/  LOP3.LUT R9, R13, R5, RZ, 0xfc, !PT ;  /* 0x000000050d097212 */ /* 0x000fce00078efcff */
[----:B------:R-:W-:Y:S05]  /*3120*/  @!P0 BRA `(.L_x_150) ;  /* 0x00000000007c8947 */ /* 0x000fea0003800000 */
[----:B------:R-:W-:Y:S01]  /*3130*/  IMAD.MOV R5, RZ, RZ, -R3 ;  /* 0x000000ffff057224 */ /* 0x000fe200078e0a03 */
[----:B------:R-:W-:Y:S01]  /*3140*/  MOV R4, RZ ;  /* 0x000000ff00047202 */ /* 0x000fe20000000f00 */
[----:B------:R-:W-:Y:S01]  /*3150*/  DMUL.RP R8, R26, R8 ;  /* 0x000000081a087228 */ /* 0x000fe20000008000 */
[----:B------:R-:W-:-:S04]  /*3160*/  IADD3 R3, PT, PT, -R3, -0x43300000, RZ ;  /* 0xbcd0000003037810 */ /* 0x000fc80007ffe1ff */
[----:B------:R-:W-:-:S05]  /*3170*/  DFMA R4, R6, -R4, R26 ;  /* 0x800000040604722b */ /* 0x000fca000000001a */
[----:B------:R-:W-:-:S05]  /*3180*/  LOP3.LUT R13, R9, R13, RZ, 0x3c, !PT ;  /* 0x0000000d090d7212 */ /* 0x000fca00078e3cff */
[----:B------:R-:W-:-:S04]  /*3190*/  FSETP.NEU.AND P0, PT, |R5|, R3, PT ;  /* 0x000000030500720b */ /* 0x000fc80003f0d200 */
[----:B------:R-:W-:Y:S02]  /*31a0*/  FSEL R6, R8, R6, !P0 ;  /* 0x0000000608067208 */ /* 0x000fe40004000000 */
[----:B------:R-:W-:Y:S01]  /*31b0*/  FSEL R7, R13, R7, !P0 ;  /* 0x000000070d077208 */ /* 0x000fe20004000000 */
[----:B------:R-:W-:Y:S06]  /*31c0*/  BRA `(.L_x_150) ;  /* 0x0000000000547947 */ /* 0x000fec0003800000 */
.L_x_149:
[----:B------:R-:W-:-:S14]  /*31d0*/  DSETP.NAN.AND P0, PT, R10, R10, PT ;  /* 0x0000000a0a00722a */ /* 0x000fdc0003f08000 */
[----:B------:R-:W-:Y:S05]  /*31e0*/  @P0 BRA `(.L_x_151) ;  /* 0x0000000000440947 */ /* 0x000fea0003800000 */
[----:B------:R-:W-:-:S14]  /*31f0*/  DSETP.NAN.AND P0, PT, R12, R12, PT ;  /* 0x0000000c0c00722a */ /* 0x000fdc0003f08000 */
[----:B------:R-:W-:Y:S05]  /*3200*/  @P0 BRA `(.L_x_152) ;  /* 0x0000000000300947 */ /* 0x000fea0003800000 */
[----:B------:R-:W-:Y:S01]  /*3210*/  ISETP.NE.AND P0, PT, R4, R5, PT ;  /* 0x000000050400720c */ /* 0x000fe20003f05270 */
[----:B------:R-:W-:Y:S01]  /*3220*/  IMAD.MOV.U32 R6, RZ, RZ, 0x0 ;  /* 0x00000000ff067424 */ /* 0x000fe200078e00ff */
[----:B------:R-:W-:-:S11]  /*3230*/  MOV R7, 0xfff80000 ;  /* 0xfff8000000077802 */ /* 0x000fd60000000f00 */
[----:B------:R-:W-:Y:S05]  /*3240*/  @!P0 BRA `(.L_x_150) ;  /* 0x0000000000348947 */ /* 0x000fea0003800000 */
[----:B------:R-:W-:Y:S02]  /*3250*/  ISETP.NE.AND P0, PT, R4, 0x7ff00000, PT ;  /* 0x7ff000000400780c */ /* 0x000fe40003f05270 */
[----:B------:R-:W-:Y:S02]  /*3260*/  LOP3.LUT R7, R11, 0x80000000, R13, 0x48, !PT ;  /* 0x800000000b077812 */ /* 0x000fe400078e480d */
[----:B------:R-:W-:-:S13]  /*3270*/  ISETP.EQ.OR P0, PT, R5, RZ, !P0 ;  /* 0x000000ff0500720c */ /* 0x000fda0004702670 */
[----:B------:R-:W-:Y:S01]  /*3280*/  @P0 LOP3.LUT R2, R7, 0x7ff00000, RZ, 0xfc, !PT ;  /* 0x7ff0000007020812 */ /* 0x000fe200078efcff */
[----:B------:R-:W-:Y:S01]  /*3290*/  @!P0 IMAD.MOV.U32 R6, RZ, RZ, RZ ;  /* 0x000000ffff068224 */ /* 0x000fe200078e00ff */
[----:B------:R-:W-:-:S03]  /*32a0*/  @P0 MOV R6, RZ ;  /* 0x000000ff00060202 */ /* 0x000fc60000000f00 */
[----:B------:R-:W-:Y:S01]  /*32b0*/  @P0 IMAD.MOV.U32 R7, RZ, RZ, R2 ;  /* 0x000000ffff070224 */ /* 0x000fe200078e0002 */
[----:B------:R-:W-:Y:S06]  /*32c0*/  BRA `(.L_x_150) ;  /* 0x0000000000147947 */ /* 0x000fec0003800000 */
.L_x_152:
[----:B------:R-:W-:Y:S02]  /*32d0*/  LOP3.LUT R7, R13, 0x80000, RZ, 0xfc, !PT ;  /* 0x000800000d077812 */ /* 0x000fe400078efcff */
[----:B------:R-:W-:Y:S01]  /*32e0*/  MOV R6, R12 ;  /* 0x0000000c00067202 */ /* 0x000fe20000000f00 */
[----:B------:R-:W-:Y:S06]  /*32f0*/  BRA `(.L_x_150) ;  /* 0x0000000000087947 */ /* 0x000fec0003800000 */
.L_x_151:
[----:B------:R-:W-:Y:S01]  /*3300*/  LOP3.LUT R7, R11, 0x80000, RZ, 0xfc, !PT ;  /* 0x000800000b077812 */ /* 0x000fe200078efcff */
[----:B------:R-:W-:-:S07]  /*3310*/  IMAD.MOV.U32 R6, RZ, RZ, R10 ;  /* 0x000000ffff067224 */ /* 0x000fce00078e000a */
.L_x_150:
[----:B------:R-:W-:Y:S05]  /*3320*/  BSYNC.RECONVERGENT B2 ;  /* 0x0000000000027941 */ /* 0x000fea0003800200 */
.L_x_148:
[----:B------:R-:W-:Y:S01]  /*3330*/  MOV R2, R0 ;  /* 0x0000000000027202 */ /* 0x000fe20000000f00 */
[----:B------:R-:W-:-:S04]  /*3340*/  IMAD.MOV.U32 R3, RZ, RZ, 0x0 ;  /* 0x00000000ff037424 */ /* 0x000fc800078e00ff */
[----:B------:R-:W-:Y:S05]  /*3350*/  RET.REL.NODEC R2 `(di_batch_from_precomputed_f32) ;  /* 0xffffffcc02287950 */ /* 0x000fea0003c3ffff */
        .weak           $__internal_4_$__cuda_sm20_rcp_rn_f32_slowpath
        .type           $__internal_4_$__cuda_sm20_rcp_rn_f32_slowpath,@function
        .size           $__internal_4_$__cuda_sm20_rcp_rn_f32_slowpath,($__internal_5_$__cuda_sm3x_div_rn_noftz_f32_slowpath - $__internal_4_$__cuda_sm20_rcp_rn_f32_slowpath)
$__internal_4_$__cuda_sm20_rcp_rn_f32_slowpath:
[----:B------:R-:W-:-:S04]  /*3360*/  SHF.L.U32 R2, R0, 0x1, RZ ;  /* 0x0000000100027819 */ /* 0x000fc800000006ff */
[----:B------:R-:W-:-:S04]  /*3370*/  SHF.R.U32.HI R2, RZ, 0x18, R2 ;  /* 0x00000018ff027819 */ /* 0x000fc80000011602 */
[----:B------:R-:W-:-:S13]  /*3380*/  ISETP.NE.U32.AND P0, PT, R2, RZ, PT ;  /* 0x000000ff0200720c */ /* 0x000fda0003f05070 */
[----:B------:R-:W-:Y:S05]  /*3390*/  @P0 BRA `(.L_x_153) ;  /* 0x00000000002c0947 */ /* 0x000fea0003800000 */
[----:B------:R-:W-:-:S05]  /*33a0*/  IMAD.SHL.U32 R2, R0, 0x2, RZ ;  /* 0x0000000200027824 */ /* 0x000fca00078e00ff */
[----:B------:R-:W-:-:S13]  /*33b0*/  ISETP.NE.AND P0, PT, R2, RZ, PT ;  /* 0x000000ff0200720c */ /* 0x000fda0003f05270 */
[----:B------:R0:W1:Y:S01]  /*33c0*/  @!P0 MUFU.RCP R2, R0 ;  /* 0x0000000000028308 */ /* 0x0000620000001000 */
[----:B------:R-:W-:Y:S05]  /*33d0*/  @!P0 BRA `(.L_x_154) ;  /* 0x0000000000a48947 */ /* 0x000fea0003800000 */
[----:B------:R-:W-:-:S04]  /*33e0*/  FFMA R3, R0, 1.84467440737095516160e+19, RZ ;  /* 0x5f80000000037823 */ /* 0x000fc800000000ff */
[----:B0-----:R-:W1:Y:S02]  /*33f0*/  MUFU.RCP R0, R3 ;  /* 0x0000000300007308 */ /* 0x001e640000001000 */
[----:B-1----:R-:W-:-:S04]  /*3400*/  FFMA R2, R3, R0, -1 ;  /* 0xbf80000003027423 */ /* 0x002fc80000000000 */
[----:B------:R-:W-:-:S04]  /*3410*/  FADD.FTZ R5, -R2, -RZ ;  /* 0x800000ff02057221 */ /* 0x000fc80000010100 */
[----:B------:R-:W-:-:S04]  /*3420*/  FFMA R0, R0, R5, R0 ;  /* 0x0000000500007223 */ /* 0x000fc80000000000 */
[----:B------:R-:W-:Y:S01]  /*3430*/  FFMA R2, R0, 1.84467440737095516160e+19, RZ ;  /* 0x5f80000000027823 */ /* 0x000fe200000000ff */
[----:B------:R-:W-:Y:S06]  /*3440*/  BRA `(.L_x_154) ;  /* 0x0000000000887947 */ /* 0x000fec0003800000 */
.L_x_153:
[----:B------:R-:W-:-:S04]  /*3450*/  IADD3 R3, PT, PT, R2, -0xfd, RZ ;  /* 0xffffff0302037810 */ /* 0x000fc80007ffe0ff */
        /* <DEDUP_REMOVED lines=25> */
[----:B------:R-:W-:Y:S02]  /*35f0*/  ISETP.GE.AND P0, PT, R3, RZ, PT ;  /* 0x000000ff0300720c */ /* 0x000fe40003f06270 */
[----:B------:R-:W-:-:S04]  /*3600*/  IADD3 R3, PT, PT, R2, -0xfc, RZ ;  /* 0xffffff0402037810 */ /* 0x000fc80007ffe0ff */
[----:B------:R-:W-:-:S07]  /*3610*/  SHF.R.U32.HI R3, RZ, R3, R6 ;  /* 0x00000003ff037219 */ /* 0x000fce0000011606 */
[----:B------:R-:W-:-:S05]  /*3620*/  @!P0 VIADD R3, R3, 0x1 ;  /* 0x0000000103038836 */ /* 0x000fca0000000000 */
[----:B------:R-:W-:-:S04]  /*3630*/  @!P1 SHF.L.U32 R3, R3, 0x1, RZ ;  /* 0x0000000103039819 */ /* 0x000fc800000006ff */
[----:B------:R-:W-:Y:S01]  /*3640*/  LOP3.LUT R2, R3, 0x80000000, R0, 0xf8, !PT ;  /* 0x8000000003027812 */ /* 0x000fe200078ef800 */
[----:B------:R-:W-:Y:S06]  /*3650*/  BRA `(.L_x_154) ;  /* 0x0000000000047947 */ /* 0x000fec0003800000 */
.L_x_155:
[----:B------:R2:W3:Y:S02]  /*3660*/  MUFU.RCP R2, R0 ;  /* 0x0000000000027308 */ /* 0x0004e40000001000 */
.L_x_154:
[----:B0123--:R-:W-:Y:S01]  /*3670*/  IMAD.MOV.U32 R0, RZ, RZ, R2 ;  /* 0x000000ffff007224 */ /* 0x00ffe200078e0002 */
[----:B------:R-:W-:Y:S01]  /*3680*/  MOV R2, R8 ;  /* 0x0000000800027202 */ /* 0x000fe20000000f00 */
[----:B------:R-:W-:-:S04]  /*3690*/  IMAD.MOV.U32 R3, RZ, RZ, 0x0 ;  /* 0x00000000ff037424 */ /* 0x000fc800078e00ff */
[----:B------:R-:W-:Y:S05]  /*36a0*/  RET.REL.NODEC R2 `(di_batch_from_precomputed_f32) ;  /* 0xffffffc802547950 */ /* 0x000fea0003c3ffff */
        .weak           $__internal_5_$__cuda_sm3x_div_rn_noftz_f32_slowpath
        .type           $__internal_5_$__cuda_sm3x_div_rn_noftz_f32_slowpath,@function
        .size           $__internal_5_$__cuda_sm3x_div_rn_noftz_f32_slowpath,(.L_x_174 - $__internal_5_$__cuda_sm3x_div_rn_noftz_f32_slowpath)
$__internal_5_$__cuda_sm3x_div_rn_noftz_f32_slowpath:
[--C-:B------:R-:W-:Y:S01]  /*36b0*/  SHF.R.U32.HI R0, RZ, 0x17, R24.reuse ;  /* 0x00000017ff007819 */ /* 0x100fe20000011618 */
[----:B------:R-:W-:Y:S04]  /*36c0*/  BSSY.RECONVERGENT B1, `(.L_x_156) ;  /* 0x000005d000017945 */ /* 0x000fe80003800200 */
[----:B------:R-:W-:Y:S01]  /*36d0*/  BSSY.RELIABLE B2, `(.L_x_157) ;  /* 0x000001b000027945 */ /* 0x000fe20003800100 */
[----:B------:R-:W-:Y:S01]  /*36e0*/  IMAD.MOV.U32 R6, RZ, RZ, R24 ;  /* 0x000000ffff067224 */ /* 0x000fe200078e0018 */
[----:B------:R-:W-:-:S04]  /*36f0*/  LOP3.LUT R8, R0, 0xff, RZ, 0xc0, !PT ;  /* 0x000000ff00087812 */ /* 0x000fc800078ec0ff */
[----:B------:R-:W-:-:S04]  /*3700*/  IADD3 R5, PT, PT, R8, -0x1, RZ ;  /* 0xffffffff08057810 */ /* 0x000fc80007ffe0ff */
[----:B------:R-:W-:-:S13]  /*3710*/  ISETP.GT.U32.AND P0, PT, R5, 0xfd, PT ;  /* 0x000000fd0500780c */ /* 0x000fda0003f04070 */
[----:B------:R-:W-:Y:S01]  /*3720*/  @!P0 MOV R3, RZ ;  /* 0x000000ff00038202 */ /* 0x000fe20000000f00 */
        /* <DEDUP_REMOVED lines=20> */
[----:B------:R-:W-:-:S07]  /*3870*/  @!P0 IADD3 R3, PT, PT, R3, 0x40, RZ ;  /* 0x0000004003038810 */ /* 0x000fce0007ffe0ff */
.L_x_158:
[----:B------:R-:W-:Y:S05]  /*3880*/  BSYNC.RELIABLE B2 ;  /* 0x0000000000027941 */ /* 0x000fea0003800100 */
.L_x_157:
[----:B------:R-:W-:Y:S01]  /*3890*/  LEA R5, R8, 0xc0800000, 0x17 ;  /* 0xc080000008057811 */ /* 0x000fe200078eb8ff */
[----:B------:R-:W-:Y:S01]  /*38a0*/  UMOV UR4, 0x42c80000 ;  /* 0x42c8000000047882 */ /* 0x000fe20000000000 */
[----:B------:R-:W-:Y:S01]  /*38b0*/  IADD3 R3, PT, PT, R3, 0x85, -R8 ;  /* 0x0000008503037810 */ /* 0x000fe20007ffe808 */
[----:B------:R-:W-:Y:S01]  /*38c0*/  UIADD3 UR4, UPT, UPT, UR4, -0x3000000, URZ ;  /* 0xfd00000004047890 */ /* 0x000fe2000fffe0ff */
[----:B------:R-:W-:Y:S01]  /*38d0*/  BSSY.RECONVERGENT B2, `(.L_x_163) ;  /* 0x0000032000027945 */ /* 0x000fe20003800200 */
[----:B------:R-:W-:-:S04]  /*38e0*/  IMAD.IADD R5, R6, 0x1, -R5 ;  /* 0x0000000106057824 */ /* 0x000fc800078e0a05 */
        /* <DEDUP_REMOVED lines=10> */
[----:B------:R-:W-:-:S04]  /*3990*/  LOP3.LUT R5, R5, 0xff, RZ, 0xc0, !PT ;  /* 0x000000ff05057812 */ /* 0x000fc800078ec0ff */
[----:B------:R-:W-:-:S05]  /*39a0*/  IADD3 R7, PT, PT, R5, R3, RZ ;  /* 0x0000000305077210 */ /* 0x000fca0007ffe0ff */
        /* <DEDUP_REMOVED lines=11> */
[C---:B------:R-:W-:Y:S02]  /*3a60*/  IADD3 R8, PT, PT, R7.reuse, 0x20, RZ ;  /* 0x0000002007087810 */ /* 0x040fe40007ffe0ff */
[----:B------:R-:W-:Y:S02]  /*3a70*/  ISETP.NE.AND P3, PT, R7, RZ, PT ;  /* 0x000000ff0700720c */ /* 0x000fe40003f65270 */
[----:B------:R-:W-:Y:S01]  /*3a80*/  LOP3.LUT R5, R3, 0x7fffff, RZ, 0xc0, !PT ;  /* 0x007fffff03057812 */ /* 0x000fe200078ec0ff */
[CCC-:B------:R-:W-:Y:S01]  /*3a90*/  FFMA.RP R3, R0.reuse, R10.reuse, R9.reuse ;  /* 0x0000000a00037223 */ /* 0x1c0fe20000008009 */
[----:B------:R-:W-:Y:S01]  /*3aa0*/  FFMA.RM R0, R0, R10, R9 ;  /* 0x0000000a00007223 */ /* 0x000fe20000004009 */
[----:B------:R-:W-:Y:S01]  /*3ab0*/  ISETP.NE.AND P1, PT, R7, RZ, PT ;  /* 0x000000ff0700720c */ /* 0x000fe20003f25270 */
        /* <DEDUP_REMOVED lines=11> */
[----:B------:R-:W-:-:S04]  /*3b70*/  LOP3.LUT R3, R3, R0, RZ, 0xc0, !PT ;  /* 0x0000000003037212 */ /* 0x000fc800078ec0ff */
[----:B------:R-:W-:-:S04]  /*3b80*/  IADD3 R3, PT, PT, R8, R3, RZ ;  /* 0x0000000308037210 */ /* 0x000fc80007ffe0ff */
[----:B------:R-:W-:Y:S01]  /*3b90*/  LOP3.LUT R6, R3, R6, RZ, 0xfc, !PT ;  /* 0x0000000603067212 */ /* 0x000fe200078efcff */
[----:B------:R-:W-:Y:S06]  /*3ba0*/  BRA `(.L_x_166) ;  /* 0x0000000000107947 */ /* 0x000fec0003800000 */
.L_x_165:
[----:B------:R-:W-:-:S04]  /*3bb0*/  LOP3.LUT R6, R6, 0x80000000, RZ, 0xc0, !PT ;  /* 0x8000000006067812 */ /* 0x000fc800078ec0ff */
[----:B------:R-:W-:Y:S01]  /*3bc0*/  LOP3.LUT R6, R6, 0x7f800000, RZ, 0xfc, !PT ;  /* 0x7f80000006067812 */ /* 0x000fe200078efcff */
[----:B------:R-:W-:Y:S06]  /*3bd0*/  BRA `(.L_x_166) ;  /* 0x0000000000047947 */ /* 0x000fec0003800000 */
.L_x_164:
[----:B------:R-:W-:-:S07]  /*3be0*/  IMAD R6, R3, 0x800000, R6 ;  /* 0x0080000003067824 */ /* 0x000fce00078e0206 */
.L_x_166:
[----:B------:R-:W-:Y:S05]  /*3bf0*/  BSYNC.RECONVERGENT B2 ;  /* 0x0000000000027941 */ /* 0x000fea0003800200 */
.L_x_163:
[----:B------:R-:W-:Y:S05]  /*3c00*/  BRA `(.L_x_167) ;  /* 0x0000000000207947 */ /* 0x000fea0003800000 */
.L_x_162:
[----:B------:R-:W-:-:S04]  /*3c10*/  LOP3.LUT R3, R6, 0x80000000, R3, 0x48, !PT ;  /* 0x8000000006037812 */ /* 0x000fc800078e4803 */
[----:B------:R-:W-:Y:S01]  /*3c20*/  LOP3.LUT R6, R3, 0x7f800000, RZ, 0xfc, !PT ;  /* 0x7f80000003067812 */ /* 0x000fe200078efcff */
[----:B------:R-:W-:Y:S06]  /*3c30*/  BRA `(.L_x_167) ;  /* 0x0000000000147947 */ /* 0x000fec0003800000 */
.L_x_161:
[----:B------:R-:W-:Y:S01]  /*3c40*/  LOP3.LUT R6, R6, 0x80000000, R3, 0x48, !PT ;  /* 0x8000000006067812 */ /* 0x000fe200078e4803 */
[----:B------:R-:W-:Y:S06]  /*3c50*/  BRA `(.L_x_167) ;  /* 0x00000000000c7947 */ /* 0x000fec0003800000 */
.L_x_160:
[----:B------:R-:W0:Y:S01]  /*3c60*/  MUFU.RSQ R6, -QNAN ;  /* 0xffc0000000067908 */ /* 0x000e220000001400 */
[----:B------:R-:W-:Y:S05]  /*3c70*/  BRA `(.L_x_167) ;  /* 0x0000000000047947 */ /* 0x000fea0003800000 */
.L_x_159:
[----:B------:R-:W-:-:S07]  /*3c80*/  FADD.FTZ R6, R0, 100 ;  /* 0x42c8000000067421 */ /* 0x000fce0000010000 */
.L_x_167:
[----:B------:R-:W-:Y:S05]  /*3c90*/  BSYNC.RECONVERGENT B1 ;  /* 0x0000000000017941 */ /* 0x000fea0003800200 */
.L_x_156:
[----:B------:R-:W-:-:S04]  /*3ca0*/  HFMA2 R5, -RZ, RZ, 0, 0 ;  /* 0x00000000ff057431 */ /* 0x000fc800000001ff */
[----:B0-----:R-:W-:Y:S05]  /*3cb0*/  RET.REL.NODEC R4 `(di_batch_from_precomputed_f32) ;  /* 0xffffffc004d07950 */ /* 0x001fea0003c3ffff */
.L_x_168:
        /* <DEDUP_REMOVED lines=12> */
.L_x_174:


//--------------------- .nv.shared.reserved.0     --------------------------
	.section	.nv.shared.reserved.0,"aw",@nobits
	.weak		__nv_reservedSMEM_offset_0_alias
	.size		__nv_reservedSMEM_offset_0_alias, 0, 64
	.other		__nv_reservedSMEM_offset_0_alias,@"STO_CUDA_RESERVED_SHARED STV_DEFAULT"
__nv_reservedSMEM_offset_0_alias:
	.zero		0
	.zero		64


//--------------------- .nv.shared.di_batch_from_precomputed_f32 --------------------------
	.section	.nv.shared.di_batch_from_precomputed_f32,"aw",@nobits
	.sectionflags	@""
	.align	4
.nv.shared.di_batch_from_precomputed_f32:
	.zero		1152


//--------------------- .nv.constant0.di_many_series_one_param_f32 --------------------------
	.section	.nv.constant0.di_many_series_one_param_f32,"a",@progbits
	.sectionflags	@""
	.align	4
.nv.constant0.di_many_series_one_param_f32:
	.zero		960


//--------------------- .nv.constant0.di_batch_from_precomputed_f32 --------------------------
	.section	.nv.constant0.di_batch_from_precomputed_f32,"a",@progbits
	.sectionflags	@""
	.align	4
.nv.constant0.di_batch_from_precomputed_f32:
	.zero		968


//--------------------- SYMBOLS --------------------------

	.type		.nv.reservedSmem.offset0,@object
	.size		.nv.reservedSmem.offset0,0x4
	.type		.nv.reservedSmem.cap,@object
	.size		.nv.reservedSmem.cap,0x4
